//
// Generated by NVIDIA NVVM Compiler
//
// Compiler Build ID: CL-36424714
// Cuda compilation tools, release 13.0, V13.0.88
// Based on NVVM 20.0.0
//

.version 9.0
.target sm_100
.address_size 64

	// .globl	_Z15meanshiftKernelPdS_i
.extern .func  (.param .b32 func_retval0) vprintf
(
	.param .b64 vprintf_param_0,
	.param .b64 vprintf_param_1
)
;
.func  (.param .b64 func_retval0) __internal_accurate_pow
(
	.param .b64 __internal_accurate_pow_param_0
)
;
.extern .shared .align 16 .b8 sharedBuffer[];
.global .align 1 .b8 $str[29] = {73, 116, 101, 114, 97, 116, 105, 111, 110, 32, 37, 100, 32, 32, 101, 114, 114, 111, 114, 32, 61, 32, 37, 46, 57, 102, 32, 10};

.visible .entry _Z15meanshiftKernelPdS_i(
	.param .u64 .ptr .align 1 _Z15meanshiftKernelPdS_i_param_0,
	.param .u64 .ptr .align 1 _Z15meanshiftKernelPdS_i_param_1,
	.param .u32 _Z15meanshiftKernelPdS_i_param_2
)
{
	.local .align 16 .b8 	__local_depot0[16];
	.reg .b64 	%SP;
	.reg .b64 	%SPL;
	.reg .pred 	%p<64>;
	.reg .b32 	%r<94>;
	.reg .b32 	%f<3>;
	.reg .b64 	%rd<17>;
	.reg .b64 	%fd<143>;

	mov.u64 	%SPL, __local_depot0;
	cvta.local.u64 	%SP, %SPL;
	ld.param.u64 	%rd3, [_Z15meanshiftKernelPdS_i_param_0];
	ld.param.u64 	%rd4, [_Z15meanshiftKernelPdS_i_param_1];
	ld.param.u32 	%r20, [_Z15meanshiftKernelPdS_i_param_2];
	add.u64 	%rd5, %SP, 0;
	add.u64 	%rd1, %SPL, 0;
	mov.u32 	%r21, %ntid.x;
	mov.u32 	%r22, %ctaid.x;
	mov.u32 	%r23, %tid.x;
	mad.lo.s32 	%r1, %r21, %r22, %r23;
	setp.ge.s32 	%p2, %r1, %r20;
	@%p2 bra 	$L__BB0_38;
	cvta.to.global.u64 	%rd6, %rd4;
	cvta.to.global.u64 	%rd7, %rd3;
	shl.b32 	%r24, %r1, 1;
	mul.wide.s32 	%rd8, %r24, 8;
	add.s64 	%rd9, %rd7, %rd8;
	ld.global.f64 	%fd55, [%rd9];
	shl.b32 	%r25, %r1, 4;
	mov.u32 	%r26, sharedBuffer;
	add.s32 	%r27, %r26, %r25;
	ld.global.f64 	%fd56, [%rd9+8];
	st.shared.v2.f64 	[%r27], {%fd55, %fd56};
	bar.sync 	0;
	add.s64 	%rd2, %rd6, %rd8;
	setp.gt.s32 	%p3, %r20, 0;
	mov.f64 	%fd57, 0d4000000000000000;
	{
	.reg .b32 %temp; 
	mov.b64 	{%temp, %r2}, %fd57;
	}
	and.b32  	%r3, %r2, 2146435072;
	setp.eq.s32 	%p4, %r3, 1062207488;
	setp.lt.s32 	%p5, %r2, 0;
	selp.b32 	%r4, 0, 2146435072, %p5;
	and.b32  	%r28, %r2, 2147483647;
	setp.ne.s32 	%p6, %r28, 1071644672;
	and.pred  	%p1, %p4, %p6;
	or.b32  	%r5, %r4, -2147483648;
	@%p3 bra 	$L__BB0_6;
	setp.eq.s32 	%p7, %r3, 1062207488;
	mov.f64 	%fd58, 0d7FF8000000000000;
	{
	.reg .b32 %temp; 
	mov.b64 	{%temp, %r31}, %fd58;
	}
	{ // callseq 0, 0
	.param .b64 param0;
	st.param.f64 	[param0], 0d7FF8000000000000;
	.param .b64 retval0;
	call.uni (retval0), 
	__internal_accurate_pow, 
	(
	param0
	);
	ld.param.f64 	%fd59, [retval0];
	} // callseq 0
	setp.lt.s32 	%p8, %r31, 0;
	neg.f64 	%fd61, %fd59;
	selp.f64 	%fd62, %fd61, %fd59, %p7;
	selp.f64 	%fd1, %fd62, %fd59, %p8;
	and.b32  	%r6, %r31, 2146435072;
	mov.f64 	%fd63, 0d4000000000000000;
	add.rn.f64 	%fd2, %fd58, %fd63;
	mov.b32 	%r93, 0;
	mov.u64 	%rd10, $str;
$L__BB0_3:
	setp.eq.s32 	%p9, %r6, 2146435072;
	setp.ne.s32 	%p10, %r1, 0;
	selp.f64 	%fd64, %fd2, %fd1, %p9;
	add.f64 	%fd65, %fd64, 0d0000000000000000;
	add.f64 	%fd66, %fd65, %fd64;
	sqrt.rn.f64 	%fd52, %fd66;
	add.s32 	%r19, %r93, 1;
	@%p10 bra 	$L__BB0_5;
	st.local.u32 	[%rd1], %r19;
	st.local.f64 	[%rd1+8], %fd52;
	cvta.global.u64 	%rd11, %rd10;
	{ // callseq 1, 0
	.param .b64 param0;
	st.param.b64 	[param0], %rd11;
	.param .b64 param1;
	st.param.b64 	[param1], %rd5;
	.param .b32 retval0;
	call.uni (retval0), 
	vprintf, 
	(
	param0, 
	param1
	);
	ld.param.b32 	%r32, [retval0];
	} // callseq 1
$L__BB0_5:
	setp.gt.f64 	%p11, %fd52, 0d3E7AD7F29ABCAF48;
	setp.lt.u32 	%p12, %r93, 29;
	and.pred  	%p13, %p11, %p12;
	mov.f64 	%fd141, 0d7FF8000000000000;
	mov.u32 	%r93, %r19;
	mov.f64 	%fd129, %fd141;
	@%p13 bra 	$L__BB0_3;
	bra.uni 	$L__BB0_37;
$L__BB0_6:
	ld.global.f64 	%fd141, [%rd2+8];
	ld.global.f64 	%fd129, [%rd2];
	neg.s32 	%r7, %r20;
	mov.b32 	%r90, 0;
	mov.u64 	%rd15, $str;
$L__BB0_7:
	mov.u32 	%r8, %r90;
	mov.f64 	%fd6, %fd129;
	mov.f64 	%fd5, %fd141;
	mov.u32 	%r36, sharedBuffer;
	add.s32 	%r92, %r36, 8;
	mov.f64 	%fd136, 0d0000000000000000;
	mov.u32 	%r91, %r7;
	mov.f64 	%fd137, %fd136;
	mov.f64 	%fd138, %fd136;
$L__BB0_8:
	setp.lt.s32 	%p14, %r2, 0;
	setp.eq.s32 	%p15, %r3, 1062207488;
	ld.shared.f64 	%fd10, [%r92+-8];
	sub.f64 	%fd11, %fd6, %fd10;
	{
	.reg .b32 %temp; 
	mov.b64 	{%temp, %r11}, %fd11;
	}
	abs.f64 	%fd12, %fd11;
	{ // callseq 2, 0
	.param .b64 param0;
	st.param.f64 	[param0], %fd12;
	.param .b64 retval0;
	call.uni (retval0), 
	__internal_accurate_pow, 
	(
	param0
	);
	ld.param.f64 	%fd69, [retval0];
	} // callseq 2
	setp.lt.s32 	%p17, %r11, 0;
	neg.f64 	%fd71, %fd69;
	selp.f64 	%fd72, %fd71, %fd69, %p15;
	selp.f64 	%fd73, %fd72, %fd69, %p17;
	setp.eq.f64 	%p18, %fd11, 0d0000000000000000;
	selp.b32 	%r37, %r11, 0, %p15;
	or.b32  	%r38, %r37, 2146435072;
	selp.b32 	%r39, %r38, %r37, %p14;
	mov.b32 	%r40, 0;
	mov.b64 	%fd74, {%r40, %r39};
	selp.f64 	%fd133, %fd74, %fd73, %p18;
	add.f64 	%fd75, %fd11, 0d4000000000000000;
	{
	.reg .b32 %temp; 
	mov.b64 	{%temp, %r41}, %fd75;
	}
	and.b32  	%r42, %r41, 2146435072;
	setp.ne.s32 	%p19, %r42, 2146435072;
	@%p19 bra 	$L__BB0_13;
	setp.nan.f64 	%p20, %fd11, %fd11;
	@%p20 bra 	$L__BB0_12;
	setp.neu.f64 	%p21, %fd12, 0d7FF0000000000000;
	@%p21 bra 	$L__BB0_13;
	selp.b32 	%r43, %r5, %r4, %p1;
	selp.b32 	%r44, %r43, %r4, %p17;
	mov.b32 	%r45, 0;
	mov.b64 	%fd133, {%r45, %r44};
	bra.uni 	$L__BB0_13;
$L__BB0_12:
	mov.f64 	%fd76, 0d4000000000000000;
	add.rn.f64 	%fd133, %fd11, %fd76;
$L__BB0_13:
	setp.eq.f64 	%p26, %fd11, 0d3FF0000000000000;
	add.f64 	%fd77, %fd133, 0d0000000000000000;
	selp.f64 	%fd17, 0d3FF0000000000000, %fd77, %p26;
	ld.shared.f64 	%fd18, [%r92];
	sub.f64 	%fd19, %fd5, %fd18;
	{
	.reg .b32 %temp; 
	mov.b64 	{%temp, %r12}, %fd19;
	}
	abs.f64 	%fd20, %fd19;
	{ // callseq 3, 0
	.param .b64 param0;
	st.param.f64 	[param0], %fd20;
	.param .b64 retval0;
	call.uni (retval0), 
	__internal_accurate_pow, 
	(
	param0
	);
	ld.param.f64 	%fd78, [retval0];
	} // callseq 3
	setp.lt.s32 	%p27, %r12, 0;
	neg.f64 	%fd80, %fd78;
	selp.f64 	%fd81, %fd80, %fd78, %p15;
	selp.f64 	%fd82, %fd81, %fd78, %p27;
	setp.eq.f64 	%p28, %fd19, 0d0000000000000000;
	selp.b32 	%r46, %r12, 0, %p15;
	or.b32  	%r47, %r46, 2146435072;
	selp.b32 	%r48, %r47, %r46, %p14;
	mov.b32 	%r49, 0;
	mov.b64 	%fd83, {%r49, %r48};
	selp.f64 	%fd134, %fd83, %fd82, %p28;
	add.f64 	%fd84, %fd19, 0d4000000000000000;
	{
	.reg .b32 %temp; 
	mov.b64 	{%temp, %r50}, %fd84;
	}
	and.b32  	%r51, %r50, 2146435072;
	setp.ne.s32 	%p29, %r51, 2146435072;
	@%p29 bra 	$L__BB0_18;
	setp.nan.f64 	%p30, %fd19, %fd19;
	@%p30 bra 	$L__BB0_17;
	setp.neu.f64 	%p31, %fd20, 0d7FF0000000000000;
	@%p31 bra 	$L__BB0_18;
	selp.b32 	%r52, %r5, %r4, %p1;
	selp.b32 	%r53, %r52, %r4, %p27;
	mov.b32 	%r54, 0;
	mov.b64 	%fd134, {%r54, %r53};
	bra.uni 	$L__BB0_18;
$L__BB0_17:
	mov.f64 	%fd85, 0d4000000000000000;
	add.rn.f64 	%fd134, %fd19, %fd85;
$L__BB0_18:
	setp.eq.f64 	%p33, %fd19, 0d3FF0000000000000;
	selp.f64 	%fd86, 0d3FF0000000000000, %fd134, %p33;
	add.f64 	%fd25, %fd17, %fd86;
	setp.lt.f64 	%p34, %fd25, 0d3FF0000000000000;
	@%p34 bra 	$L__BB0_19;
	bra.uni 	$L__BB0_23;
$L__BB0_19:
	mul.f64 	%fd87, %fd25, 0dBFE0000000000000;
	fma.rn.f64 	%fd88, %fd87, 0d3FF71547652B82FE, 0d4338000000000000;
	{
	.reg .b32 %temp; 
	mov.b64 	{%r55, %temp}, %fd88;
	}
	mov.f64 	%fd89, 0dC338000000000000;
	add.rn.f64 	%fd90, %fd88, %fd89;
	fma.rn.f64 	%fd91, %fd90, 0dBFE62E42FEFA39EF, %fd87;
	fma.rn.f64 	%fd92, %fd90, 0dBC7ABC9E3B39803F, %fd91;
	fma.rn.f64 	%fd93, %fd92, 0d3E5ADE1569CE2BDF, 0d3E928AF3FCA213EA;
	fma.rn.f64 	%fd94, %fd93, %fd92, 0d3EC71DEE62401315;
	fma.rn.f64 	%fd95, %fd94, %fd92, 0d3EFA01997C89EB71;
	fma.rn.f64 	%fd96, %fd95, %fd92, 0d3F2A01A014761F65;
	fma.rn.f64 	%fd97, %fd96, %fd92, 0d3F56C16C1852B7AF;
	fma.rn.f64 	%fd98, %fd97, %fd92, 0d3F81111111122322;
	fma.rn.f64 	%fd99, %fd98, %fd92, 0d3FA55555555502A1;
	fma.rn.f64 	%fd100, %fd99, %fd92, 0d3FC5555555555511;
	fma.rn.f64 	%fd101, %fd100, %fd92, 0d3FE000000000000B;
	fma.rn.f64 	%fd102, %fd101, %fd92, 0d3FF0000000000000;
	fma.rn.f64 	%fd103, %fd102, %fd92, 0d3FF0000000000000;
	{
	.reg .b32 %temp; 
	mov.b64 	{%r56, %temp}, %fd103;
	}
	{
	.reg .b32 %temp; 
	mov.b64 	{%temp, %r57}, %fd103;
	}
	shl.b32 	%r58, %r55, 20;
	add.s32 	%r59, %r58, %r57;
	mov.b64 	%fd135, {%r56, %r59};
	{
	.reg .b32 %temp; 
	mov.b64 	{%temp, %r60}, %fd87;
	}
	mov.b32 	%f2, %r60;
	abs.f32 	%f1, %f2;
	setp.lt.f32 	%p35, %f1, 0f4086232B;
	setp.lt.f64 	%p36, %fd87, 0d0000000000000000;
	add.f64 	%fd104, %fd87, 0d7FF0000000000000;
	selp.f64 	%fd44, 0d0000000000000000, %fd104, %p36;
	setp.geu.f32 	%p37, %f1, 0f40874800;
	shr.u32 	%r61, %r55, 31;
	add.s32 	%r62, %r55, %r61;
	shr.s32 	%r63, %r62, 1;
	shl.b32 	%r64, %r63, 20;
	add.s32 	%r65, %r57, %r64;
	mov.b64 	%fd105, {%r56, %r65};
	sub.s32 	%r66, %r55, %r63;
	shl.b32 	%r67, %r66, 20;
	add.s32 	%r68, %r67, 1072693248;
	mov.b32 	%r69, 0;
	mov.b64 	%fd106, {%r69, %r68};
	mul.f64 	%fd45, %fd106, %fd105;
	selp.f64 	%fd107, %fd44, %fd45, %p37;
	selp.f64 	%fd108, %fd135, %fd107, %p35;
	fma.rn.f64 	%fd137, %fd108, %fd10, %fd137;
	fma.rn.f64 	%fd136, %fd108, %fd18, %fd136;
	@%p35 bra 	$L__BB0_22;
	setp.geu.f32 	%p38, %f1, 0f40874800;
	mov.f64 	%fd135, %fd44;
	@%p38 bra 	$L__BB0_22;
	mov.f64 	%fd135, %fd45;
$L__BB0_22:
	add.f64 	%fd138, %fd138, %fd135;
$L__BB0_23:
	add.s32 	%r92, %r92, 16;
	add.s32 	%r91, %r91, 1;
	setp.eq.s32 	%p39, %r91, 0;
	@%p39 bra 	$L__BB0_24;
	bra.uni 	$L__BB0_8;
$L__BB0_24:
	setp.lt.s32 	%p40, %r2, 0;
	setp.eq.s32 	%p41, %r3, 1062207488;
	div.rn.f64 	%fd129, %fd137, %fd138;
	sub.f64 	%fd49, %fd129, %fd6;
	{
	.reg .b32 %temp; 
	mov.b64 	{%temp, %r17}, %fd49;
	}
	abs.f64 	%fd50, %fd49;
	{ // callseq 4, 0
	.param .b64 param0;
	st.param.f64 	[param0], %fd50;
	.param .b64 retval0;
	call.uni (retval0), 
	__internal_accurate_pow, 
	(
	param0
	);
	ld.param.f64 	%fd109, [retval0];
	} // callseq 4
	setp.lt.s32 	%p43, %r17, 0;
	neg.f64 	%fd111, %fd109;
	selp.f64 	%fd112, %fd111, %fd109, %p41;
	selp.f64 	%fd113, %fd112, %fd109, %p43;
	setp.eq.f64 	%p44, %fd49, 0d0000000000000000;
	selp.b32 	%r70, %r17, 0, %p41;
	or.b32  	%r71, %r70, 2146435072;
	selp.b32 	%r72, %r71, %r70, %p40;
	mov.b32 	%r73, 0;
	mov.b64 	%fd114, {%r73, %r72};
	selp.f64 	%fd139, %fd114, %fd113, %p44;
	add.f64 	%fd115, %fd49, 0d4000000000000000;
	{
	.reg .b32 %temp; 
	mov.b64 	{%temp, %r74}, %fd115;
	}
	and.b32  	%r75, %r74, 2146435072;
	setp.eq.s32 	%p45, %r75, 2146435072;
	@%p45 bra 	$L__BB0_25;
	bra.uni 	$L__BB0_29;
$L__BB0_25:
	setp.nan.f64 	%p46, %fd49, %fd49;
	@%p46 bra 	$L__BB0_28;
	setp.neu.f64 	%p47, %fd50, 0d7FF0000000000000;
	@%p47 bra 	$L__BB0_29;
	setp.lt.s32 	%p48, %r17, 0;
	selp.b32 	%r76, %r5, %r4, %p1;
	selp.b32 	%r77, %r76, %r4, %p48;
	mov.b32 	%r78, 0;
	mov.b64 	%fd139, {%r78, %r77};
	bra.uni 	$L__BB0_29;
$L__BB0_28:
	mov.f64 	%fd116, 0d4000000000000000;
	add.rn.f64 	%fd139, %fd49, %fd116;
$L__BB0_29:
	setp.lt.s32 	%p49, %r2, 0;
	setp.eq.s32 	%p50, %r3, 1062207488;
	setp.eq.f64 	%p52, %fd49, 0d3FF0000000000000;
	add.f64 	%fd117, %fd139, 0d0000000000000000;
	selp.f64 	%fd34, 0d3FF0000000000000, %fd117, %p52;
	div.rn.f64 	%fd141, %fd136, %fd138;
	sub.f64 	%fd36, %fd141, %fd5;
	{
	.reg .b32 %temp; 
	mov.b64 	{%temp, %r15}, %fd36;
	}
	abs.f64 	%fd37, %fd36;
	{ // callseq 5, 0
	.param .b64 param0;
	st.param.f64 	[param0], %fd37;
	.param .b64 retval0;
	call.uni (retval0), 
	__internal_accurate_pow, 
	(
	param0
	);
	ld.param.f64 	%fd118, [retval0];
	} // callseq 5
	setp.lt.s32 	%p53, %r15, 0;
	neg.f64 	%fd120, %fd118;
	selp.f64 	%fd121, %fd120, %fd118, %p50;
	selp.f64 	%fd122, %fd121, %fd118, %p53;
	setp.eq.f64 	%p54, %fd36, 0d0000000000000000;
	selp.b32 	%r79, %r15, 0, %p50;
	or.b32  	%r80, %r79, 2146435072;
	selp.b32 	%r81, %r80, %r79, %p49;
	mov.b32 	%r82, 0;
	mov.b64 	%fd123, {%r82, %r81};
	selp.f64 	%fd140, %fd123, %fd122, %p54;
	add.f64 	%fd124, %fd36, 0d4000000000000000;
	{
	.reg .b32 %temp; 
	mov.b64 	{%temp, %r83}, %fd124;
	}
	and.b32  	%r84, %r83, 2146435072;
	setp.ne.s32 	%p55, %r84, 2146435072;
	@%p55 bra 	$L__BB0_34;
	setp.nan.f64 	%p56, %fd36, %fd36;
	@%p56 bra 	$L__BB0_33;
	setp.neu.f64 	%p57, %fd37, 0d7FF0000000000000;
	@%p57 bra 	$L__BB0_34;
	setp.lt.s32 	%p58, %r15, 0;
	selp.b32 	%r85, %r5, %r4, %p1;
	selp.b32 	%r86, %r85, %r4, %p58;
	mov.b32 	%r87, 0;
	mov.b64 	%fd140, {%r87, %r86};
	bra.uni 	$L__BB0_34;
$L__BB0_33:
	mov.f64 	%fd125, 0d4000000000000000;
	add.rn.f64 	%fd140, %fd36, %fd125;
$L__BB0_34:
	setp.ne.s32 	%p59, %r1, 0;
	setp.eq.f64 	%p60, %fd36, 0d3FF0000000000000;
	selp.f64 	%fd126, 0d3FF0000000000000, %fd140, %p60;
	add.f64 	%fd127, %fd34, %fd126;
	sqrt.rn.f64 	%fd42, %fd127;
	add.s32 	%r90, %r8, 1;
	@%p59 bra 	$L__BB0_36;
	cvta.to.local.u64 	%rd14, %rd5;
	st.local.u32 	[%rd14], %r90;
	st.local.f64 	[%rd14+8], %fd42;
	cvta.global.u64 	%rd16, %rd15;
	{ // callseq 6, 0
	.param .b64 param0;
	st.param.b64 	[param0], %rd16;
	.param .b64 param1;
	st.param.b64 	[param1], %rd5;
	.param .b32 retval0;
	call.uni (retval0), 
	vprintf, 
	(
	param0, 
	param1
	);
	ld.param.b32 	%r88, [retval0];
	} // callseq 6
$L__BB0_36:
	setp.gt.f64 	%p61, %fd42, 0d3E7AD7F29ABCAF48;
	setp.lt.u32 	%p62, %r8, 29;
	and.pred  	%p63, %p61, %p62;
	@%p63 bra 	$L__BB0_7;
$L__BB0_37:
	st.global.f64 	[%rd2], %fd129;
	st.global.f64 	[%rd2+8], %fd141;
	bar.sync 	0;
$L__BB0_38:
	ret;

}
.func  (.param .b64 func_retval0) __internal_accurate_pow(
	.param .b64 __internal_accurate_pow_param_0
)
{
	.reg .pred 	%p<8>;
	.reg .b32 	%r<49>;
	.reg .b32 	%f<3>;
	.reg .b64 	%fd<109>;

	ld.param.f64 	%fd10, [__internal_accurate_pow_param_0];
	{
	.reg .b32 %temp; 
	mov.b64 	{%temp, %r46}, %fd10;
	}
	{
	.reg .b32 %temp; 
	mov.b64 	{%r45, %temp}, %fd10;
	}
	shr.u32 	%r47, %r46, 20;
	setp.gt.u32 	%p1, %r46, 1048575;
	@%p1 bra 	$L__BB1_2;
	mul.f64 	%fd11, %fd10, 0d4350000000000000;
	{
	.reg .b32 %temp; 
	mov.b64 	{%temp, %r46}, %fd11;
	}
	{
	.reg .b32 %temp; 
	mov.b64 	{%r45, %temp}, %fd11;
	}
	shr.u32 	%r16, %r46, 20;
	add.s32 	%r47, %r16, -54;
$L__BB1_2:
	add.s32 	%r48, %r47, -1023;
	and.b32  	%r17, %r46, -2146435073;
	or.b32  	%r18, %r17, 1072693248;
	mov.b64 	%fd107, {%r45, %r18};
	setp.lt.u32 	%p2, %r18, 1073127583;
	@%p2 bra 	$L__BB1_4;
	{
	.reg .b32 %temp; 
	mov.b64 	{%r19, %temp}, %fd107;
	}
	{
	.reg .b32 %temp; 
	mov.b64 	{%temp, %r20}, %fd107;
	}
	add.s32 	%r21, %r20, -1048576;
	mov.b64 	%fd107, {%r19, %r21};
	add.s32 	%r48, %r47, -1022;
$L__BB1_4:
	add.f64 	%fd12, %fd107, 0dBFF0000000000000;
	add.f64 	%fd13, %fd107, 0d3FF0000000000000;
	rcp.approx.ftz.f64 	%fd14, %fd13;
	neg.f64 	%fd15, %fd13;
	fma.rn.f64 	%fd16, %fd15, %fd14, 0d3FF0000000000000;
	fma.rn.f64 	%fd17, %fd16, %fd16, %fd16;
	fma.rn.f64 	%fd18, %fd17, %fd14, %fd14;
	mul.f64 	%fd19, %fd12, %fd18;
	fma.rn.f64 	%fd20, %fd12, %fd18, %fd19;
	mul.f64 	%fd21, %fd20, %fd20;
	fma.rn.f64 	%fd22, %fd21, 0d3EB0F5FF7D2CAFE2, 0d3ED0F5D241AD3B5A;
	fma.rn.f64 	%fd23, %fd22, %fd21, 0d3EF3B20A75488A3F;
	fma.rn.f64 	%fd24, %fd23, %fd21, 0d3F1745CDE4FAECD5;
	fma.rn.f64 	%fd25, %fd24, %fd21, 0d3F3C71C7258A578B;
	fma.rn.f64 	%fd26, %fd25, %fd21, 0d3F6249249242B910;
	fma.rn.f64 	%fd27, %fd26, %fd21, 0d3F89999999999DFB;
	sub.f64 	%fd28, %fd12, %fd20;
	add.f64 	%fd29, %fd28, %fd28;
	neg.f64 	%fd30, %fd20;
	fma.rn.f64 	%fd31, %fd30, %fd12, %fd29;
	mul.f64 	%fd32, %fd18, %fd31;
	fma.rn.f64 	%fd33, %fd21, %fd27, 0d3FB5555555555555;
	mov.f64 	%fd34, 0d3FB5555555555555;
	sub.f64 	%fd35, %fd34, %fd33;
	fma.rn.f64 	%fd36, %fd21, %fd27, %fd35;
	add.f64 	%fd37, %fd36, 0dBC46A4CB00B9E7B0;
	add.f64 	%fd38, %fd33, %fd37;
	sub.f64 	%fd39, %fd33, %fd38;
	add.f64 	%fd40, %fd37, %fd39;
	mul.rn.f64 	%fd41, %fd20, %fd20;
	neg.f64 	%fd42, %fd41;
	fma.rn.f64 	%fd43, %fd20, %fd20, %fd42;
	{
	.reg .b32 %temp; 
	mov.b64 	{%r22, %temp}, %fd32;
	}
	{
	.reg .b32 %temp; 
	mov.b64 	{%temp, %r23}, %fd32;
	}
	add.s32 	%r24, %r23, 1048576;
	mov.b64 	%fd44, {%r22, %r24};
	fma.rn.f64 	%fd45, %fd20, %fd44, %fd43;
	mul.rn.f64 	%fd46, %fd41, %fd20;
	neg.f64 	%fd47, %fd46;
	fma.rn.f64 	%fd48, %fd41, %fd20, %fd47;
	fma.rn.f64 	%fd49, %fd41, %fd32, %fd48;
	fma.rn.f64 	%fd50, %fd45, %fd20, %fd49;
	mul.rn.f64 	%fd51, %fd38, %fd46;
	neg.f64 	%fd52, %fd51;
	fma.rn.f64 	%fd53, %fd38, %fd46, %fd52;
	fma.rn.f64 	%fd54, %fd38, %fd50, %fd53;
	fma.rn.f64 	%fd55, %fd40, %fd46, %fd54;
	add.f64 	%fd56, %fd51, %fd55;
	sub.f64 	%fd57, %fd51, %fd56;
	add.f64 	%fd58, %fd55, %fd57;
	add.f64 	%fd59, %fd20, %fd56;
	sub.f64 	%fd60, %fd20, %fd59;
	add.f64 	%fd61, %fd56, %fd60;
	add.f64 	%fd62, %fd58, %fd61;
	add.f64 	%fd63, %fd32, %fd62;
	add.f64 	%fd64, %fd59, %fd63;
	sub.f64 	%fd65, %fd59, %fd64;
	add.f64 	%fd66, %fd63, %fd65;
	xor.b32  	%r25, %r48, -2147483648;
	mov.b32 	%r26, 1127219200;
	mov.b64 	%fd67, {%r25, %r26};
	mov.b32 	%r27, -2147483648;
	mov.b64 	%fd68, {%r27, %r26};
	sub.f64 	%fd69, %fd67, %fd68;
	fma.rn.f64 	%fd70, %fd69, 0d3FE62E42FEFA39EF, %fd64;
	fma.rn.f64 	%fd71, %fd69, 0dBFE62E42FEFA39EF, %fd70;
	sub.f64 	%fd72, %fd71, %fd64;
	sub.f64 	%fd73, %fd66, %fd72;
	fma.rn.f64 	%fd74, %fd69, 0d3C7ABC9E3B39803F, %fd73;
	add.f64 	%fd75, %fd70, %fd74;
	sub.f64 	%fd76, %fd70, %fd75;
	add.f64 	%fd77, %fd74, %fd76;
	mov.f64 	%fd78, 0d4000000000000000;
	{
	.reg .b32 %temp; 
	mov.b64 	{%temp, %r28}, %fd78;
	}
	{
	.reg .b32 %temp; 
	mov.b64 	{%r29, %temp}, %fd78;
	}
	shl.b32 	%r30, %r28, 1;
	setp.gt.u32 	%p3, %r30, -33554433;
	and.b32  	%r31, %r28, -15728641;
	selp.b32 	%r32, %r31, %r28, %p3;
	mov.b64 	%fd79, {%r29, %r32};
	mul.rn.f64 	%fd80, %fd75, %fd79;
	neg.f64 	%fd81, %fd80;
	fma.rn.f64 	%fd82, %fd75, %fd79, %fd81;
	fma.rn.f64 	%fd83, %fd77, %fd79, %fd82;
	add.f64 	%fd4, %fd80, %fd83;
	sub.f64 	%fd84, %fd80, %fd4;
	add.f64 	%fd5, %fd83, %fd84;
	fma.rn.f64 	%fd85, %fd4, 0d3FF71547652B82FE, 0d4338000000000000;
	{
	.reg .b32 %temp; 
	mov.b64 	{%r13, %temp}, %fd85;
	}
	mov.f64 	%fd86, 0dC338000000000000;
	add.rn.f64 	%fd87, %fd85, %fd86;
	fma.rn.f64 	%fd88, %fd87, 0dBFE62E42FEFA39EF, %fd4;
	fma.rn.f64 	%fd89, %fd87, 0dBC7ABC9E3B39803F, %fd88;
	fma.rn.f64 	%fd90, %fd89, 0d3E5ADE1569CE2BDF, 0d3E928AF3FCA213EA;
	fma.rn.f64 	%fd91, %fd90, %fd89, 0d3EC71DEE62401315;
	fma.rn.f64 	%fd92, %fd91, %fd89, 0d3EFA01997C89EB71;
	fma.rn.f64 	%fd93, %fd92, %fd89, 0d3F2A01A014761F65;
	fma.rn.f64 	%fd94, %fd93, %fd89, 0d3F56C16C1852B7AF;
	fma.rn.f64 	%fd95, %fd94, %fd89, 0d3F81111111122322;
	fma.rn.f64 	%fd96, %fd95, %fd89, 0d3FA55555555502A1;
	fma.rn.f64 	%fd97, %fd96, %fd89, 0d3FC5555555555511;
	fma.rn.f64 	%fd98, %fd97, %fd89, 0d3FE000000000000B;
	fma.rn.f64 	%fd99, %fd98, %fd89, 0d3FF0000000000000;
	fma.rn.f64 	%fd100, %fd99, %fd89, 0d3FF0000000000000;
	{
	.reg .b32 %temp; 
	mov.b64 	{%r14, %temp}, %fd100;
	}
	{
	.reg .b32 %temp; 
	mov.b64 	{%temp, %r15}, %fd100;
	}
	shl.b32 	%r33, %r13, 20;
	add.s32 	%r34, %r33, %r15;
	mov.b64 	%fd108, {%r14, %r34};
	{
	.reg .b32 %temp; 
	mov.b64 	{%temp, %r35}, %fd4;
	}
	mov.b32 	%f2, %r35;
	abs.f32 	%f1, %f2;
	setp.lt.f32 	%p4, %f1, 0f4086232B;
	@%p4 bra 	$L__BB1_7;
	setp.lt.f64 	%p5, %fd4, 0d0000000000000000;
	add.f64 	%fd101, %fd4, 0d7FF0000000000000;
	selp.f64 	%fd108, 0d0000000000000000, %fd101, %p5;
	setp.geu.f32 	%p6, %f1, 0f40874800;
	@%p6 bra 	$L__BB1_7;
	shr.u32 	%r36, %r13, 31;
	add.s32 	%r37, %r13, %r36;
	shr.s32 	%r38, %r37, 1;
	shl.b32 	%r39, %r38, 20;
	add.s32 	%r40, %r15, %r39;
	mov.b64 	%fd102, {%r14, %r40};
	sub.s32 	%r41, %r13, %r38;
	shl.b32 	%r42, %r41, 20;
	add.s32 	%r43, %r42, 1072693248;
	mov.b32 	%r44, 0;
	mov.b64 	%fd103, {%r44, %r43};
	mul.f64 	%fd108, %fd103, %fd102;
$L__BB1_7:
	abs.f64 	%fd104, %fd108;
	setp.eq.f64 	%p7, %fd104, 0d7FF0000000000000;
	fma.rn.f64 	%fd105, %fd108, %fd5, %fd108;
	selp.f64 	%fd106, %fd108, %fd105, %p7;
	st.param.f64 	[func_retval0], %fd106;
	ret;

}


// ===== COMPILED SASS (sm_100) =====

	.target	sm_100

	.elftype	@"ET_EXEC"


//--------------------- .note.nv.tkinfo           --------------------------
	.section	.note.nv.tkinfo,"",@"SHT_NOTE"
	.sectionflags	@"SHF_NOTE_NV_TKINFO"
	.tkinfo
        /*0018*/ 	.word	0x00000002
        /*0030*/ 	.string	""
        /*0030*/ 	.string	"ptxas"
        /*0030*/ 	.string	"Cuda compilation tools, release 13.0, V13.0.88"
        /*0030*/ 	.string	"Build cuda_13.0.r13.0/compiler.36424714_0"
        /*0030*/ 	.string	"-arch sm_100 -m 64 "



//--------------------- .note.nv.cuinfo           --------------------------
	.section	.note.nv.cuinfo,"",@"SHT_NOTE"
	.sectionflags	@"SHF_NOTE_NV_CUINFO"
        /*0018*/ 	.short	0x0002
        /*001a*/ 	.short	0x0064
        /*001c*/ 	.short	0x0082
	.zero		2


//--------------------- .nv.info                  --------------------------
	.section	.nv.info,"",@"SHT_CUDA_INFO"
	.align	4


	//----- nvinfo : EIATTR_REGCOUNT
	.align		4
        /*0000*/ 	.byte	0x04, 0x2f
        /*0002*/ 	.short	(.L_2 - .L_1)
	.align		4
.L_1:
        /*0004*/ 	.word	index@(_Z15meanshiftKernelPdS_i)
        /*0008*/ 	.word	0x00000030


	//----- nvinfo : EIATTR_FRAME_SIZE
	.align		4
.L_2:
        /*000c*/ 	.byte	0x04, 0x11
        /*000e*/ 	.short	(.L_4 - .L_3)
	.align		4
.L_3:
        /*0010*/ 	.word	index@($_Z15meanshiftKernelPdS_i$__internal_accurate_pow)
        /*0014*/ 	.word	0x00000010


	//----- nvinfo : EIATTR_FRAME_SIZE
	.align		4
.L_4:
        /*0018*/ 	.byte	0x04, 0x11
        /*001a*/ 	.short	(.L_6 - .L_5)
	.align		4
.L_5:
        /*001c*/ 	.word	index@($__internal_1_$__cuda_sm20_dsqrt_rn_f64_mediumpath_v1)
        /*0020*/ 	.word	0x00000010


	//----- nvinfo : EIATTR_FRAME_SIZE
	.align		4
.L_6:
        /*0024*/ 	.byte	0x04, 0x11
        /*0026*/ 	.short	(.L_8 - .L_7)
	.align		4
.L_7:
        /*0028*/ 	.word	index@($__internal_0_$__cuda_sm20_div_rn_f64_full)
        /*002c*/ 	.word	0x00000010


	//----- nvinfo : EIATTR_FRAME_SIZE
	.align		4
.L_8:
        /*0030*/ 	.byte	0x04, 0x11
        /*0032*/ 	.short	(.L_10 - .L_9)
	.align		4
.L_9:
        /*0034*/ 	.word	index@(_Z15meanshiftKernelPdS_i)
        /*0038*/ 	.word	0x00000010


	//----- nvinfo : EIATTR_MIN_STACK_SIZE
	.align		4
.L_10:
        /*003c*/ 	.byte	0x04, 0x12
        /*003e*/ 	.short	(.L_12 - .L_11)
	.align		4
.L_11:
        /*0040*/ 	.word	index@(_Z15meanshiftKernelPdS_i)
        /*0044*/ 	.word	0x00000010
.L_12:


//--------------------- .nv.compat                --------------------------
	.section	.nv.compat,"",@"SHT_CUDA_COMPAT_INFO"
	.align	4
        /*0000*/ 	.byte	0x02, 0x09, 0x00, 0x00, 0x02, 0x02, 0x01, 0x00, 0x02, 0x05, 0x05, 0x00, 0x03, 0x07, 0x01, 0x01
        /*0010*/ 	.byte	0x02, 0x03, 0x00, 0x00, 0x02, 0x06, 0x01, 0x00, 0x04, 0x0b, 0x08, 0x00, 0x01, 0x00, 0x00, 0x00
        /*0020*/ 	.byte	0x00, 0x00, 0x00, 0x00


//--------------------- .nv.info._Z15meanshiftKernelPdS_i --------------------------
	.section	.nv.info._Z15meanshiftKernelPdS_i,"",@"SHT_CUDA_INFO"
	.sectionflags	@""
	.align	4


	//----- nvinfo : EIATTR_CUDA_API_VERSION
	.align		4
        /*0000*/ 	.byte	0x04, 0x37
        /*0002*/ 	.short	(.L_14 - .L_13)
.L_13:
        /*0004*/ 	.word	0x00000082


	//----- nvinfo : EIATTR_KPARAM_INFO
	.align		4
.L_14:
        /*0008*/ 	.byte	0x04, 0x17
        /*000a*/ 	.short	(.L_16 - .L_15)
.L_15:
        /*000c*/ 	.word	0x00000000
        /*0010*/ 	.short	0x0002
        /*0012*/ 	.short	0x0010
        /*0014*/ 	.byte	0x00, 0xf0, 0x11, 0x00


	//----- nvinfo : EIATTR_KPARAM_INFO
	.align		4
.L_16:
        /*0018*/ 	.byte	0x04, 0x17
        /*001a*/ 	.short	(.L_18 - .L_17)
.L_17:
        /*001c*/ 	.word	0x00000000
        /*0020*/ 	.short	0x0001
        /*0022*/ 	.short	0x0008
        /*0024*/ 	.byte	0x00, 0xf5, 0x21, 0x00


	//----- nvinfo : EIATTR_KPARAM_INFO
	.align		4
.L_18:
        /*0028*/ 	.byte	0x04, 0x17
        /*002a*/ 	.short	(.L_20 - .L_19)
.L_19:
        /*002c*/ 	.word	0x00000000
        /*0030*/ 	.short	0x0000
        /*0032*/ 	.short	0x0000
        /*0034*/ 	.byte	0x00, 0xf5, 0x21, 0x00


	//----- nvinfo : EIATTR_SPARSE_MMA_MASK
	.align		4
.L_20:
        /*0038*/ 	.byte	0x03, 0x50
        /*003a*/ 	.short	0x0000


	//----- nvinfo : EIATTR_MAXREG_COUNT
	.align		4
        /*003c*/ 	.byte	0x03, 0x1b
        /*003e*/ 	.short	0x00ff


	//----- nvinfo : EIATTR_NUM_BARRIERS
	.align		4
        /*0040*/ 	.byte	0x02, 0x4c
        /*0042*/ 	.byte	0x01
	.zero		1


	//----- nvinfo : EIATTR_EXTERNS
	.align		4
        /*0044*/ 	.byte	0x04, 0x0f
        /*0046*/ 	.short	(.L_22 - .L_21)


	//   ....[0]....
	.align		4
.L_21:
        /*0048*/ 	.word	index@(vprintf)


	//----- nvinfo : EIATTR_MERCURY_ISA_VERSION
	.align		4
.L_22:
        /*004c*/ 	.byte	0x03, 0x5f
        /*004e*/ 	.short	0x0101


	//----- nvinfo : EIATTR_VRC_CTA_INIT_COUNT
	.align		4
        /*0050*/ 	.byte	0x02, 0x4a
	.zero		1
	.zero		1


	//----- nvinfo : EIATTR_SYSCALL_OFFSETS
	.align		4
        /*0054*/ 	.byte	0x04, 0x46
        /*0056*/ 	.short	(.L_24 - .L_23)


	//   ....[0]....
.L_23:
        /*0058*/ 	.word	0x00000500


	//   ....[1]....
        /*005c*/ 	.word	0x000018f0


	//----- nvinfo : EIATTR_EXIT_INSTR_OFFSETS
	.align		4
.L_24:
        /*0060*/ 	.byte	0x04, 0x1c
        /*0062*/ 	.short	(.L_26 - .L_25)


	//   ....[0]....
.L_25:
        /*0064*/ 	.word	0x000000c0


	//   ....[1]....
        /*0068*/ 	.word	0x000019b0


	//----- nvinfo : EIATTR_CRS_STACK_SIZE
	.align		4
.L_26:
        /*006c*/ 	.byte	0x04, 0x1e
        /*006e*/ 	.short	(.L_28 - .L_27)
.L_27:
        /*0070*/ 	.word	0x00000000


	//----- nvinfo : EIATTR_CBANK_PARAM_SIZE
	.align		4
.L_28:
        /*0074*/ 	.byte	0x03, 0x19
        /*0076*/ 	.short	0x0014


	//----- nvinfo : EIATTR_PARAM_CBANK
	.align		4
        /*0078*/ 	.byte	0x04, 0x0a
        /*007a*/ 	.short	(.L_30 - .L_29)
	.align		4
.L_29:
        /*007c*/ 	.word	index@(.nv.constant0._Z15meanshiftKernelPdS_i)
        /*0080*/ 	.short	0x0380
        /*0082*/ 	.short	0x0014


	//----- nvinfo : EIATTR_SW_WAR
	.align		4
.L_30:
        /*0084*/ 	.byte	0x04, 0x36
        /*0086*/ 	.short	(.L_32 - .L_31)
.L_31:
        /*0088*/ 	.word	0x00000008
.L_32:


//--------------------- .nv.callgraph             --------------------------
	.section	.nv.callgraph,"",@"SHT_CUDA_CALLGRAPH"
	.align	4
	.sectionentsize	8
	.align		4
        /*0000*/ 	.word	0x00000000
	.align		4
        /*0004*/ 	.word	0xffffffff
	.align		4
        /*0008*/ 	.word	index@(_Z15meanshiftKernelPdS_i)
	.align		4
        /*000c*/ 	.word	index@(vprintf)
	.align		4
        /*0010*/ 	.word	0x00000000
	.align		4
        /*0014*/ 	.word	0xfffffffe
	.align		4
        /*0018*/ 	.word	0x00000000
	.align		4
        /*001c*/ 	.word	0xfffffffd
	.align		4
        /*0020*/ 	.word	0x00000000
	.align		4
        /*0024*/ 	.word	0xfffffffc


//--------------------- .nv.constant4             --------------------------
	.section	.nv.constant4,"a",@progbits
	.align	8
	.align		8
.nv.constant4:
        /*0000*/ 	.dword	vprintf
	.align		8
        /*0008*/ 	.dword	$str


//--------------------- .text._Z15meanshiftKernelPdS_i --------------------------
	.section	.text._Z15meanshiftKernelPdS_i,"ax",@progbits
	.align	128
        .global         _Z15meanshiftKernelPdS_i
        .type           _Z15meanshiftKernelPdS_i,@function
        .size           _Z15meanshiftKernelPdS_i,(.L_x_53 - _Z15meanshiftKernelPdS_i)
        .other          _Z15meanshiftKernelPdS_i,@"STO_CUDA_ENTRY STV_DEFAULT"
_Z15meanshiftKernelPdS_i:
.text._Z15meanshiftKernelPdS_i:
[----:B------:R-:W0:Y:S01]  /*0000*/  LDC R1, c[0x0][0x37c] ;  /* 0x0000df00ff017b82 */ /* 0x000e220000000800 */
[----:B------:R-:W1:Y:S01]  /*0010*/  S2R R26, SR_CTAID.X ;  /* 0x00000000001a7919 */ /* 0x000e620000002500 */
[----:B------:R-:W2:Y:S01]  /*0020*/  LDCU UR5, c[0x0][0x2fc] ;  /* 0x00005f80ff0577ac */ /* 0x000ea20008000800 */
[----:B0-----:R-:W-:Y:S01]  /*0030*/  VIADD R1, R1, 0xfffffff0 ;  /* 0xfffffff001017836 */ /* 0x001fe20000000000 */
[----:B------:R-:W1:Y:S01]  /*0040*/  S2R R3, SR_TID.X ;  /* 0x0000000000037919 */ /* 0x000e620000002100 */
[----:B------:R-:W1:Y:S01]  /*0050*/  LDCU UR6, c[0x0][0x360] ;  /* 0x00006c00ff0677ac */ /* 0x000e620008000800 */
[----:B------:R-:W0:Y:S01]  /*0060*/  LDCU UR38, c[0x0][0x390] ;  /* 0x00007200ff2677ac */ /* 0x000e220008000800 */
[----:B------:R-:W3:Y:S02]  /*0070*/  LDCU UR4, c[0x0][0x2f8] ;  /* 0x00005f00ff0477ac */ /* 0x000ee40008000800 */
[----:B---3--:R-:W-:Y:S01]  /*0080*/  IADD3 R2, P1, PT, R1, UR4, RZ ;  /* 0x0000000401027c10 */ /* 0x008fe2000ff3e0ff */
[----:B-1----:R-:W-:-:S04]  /*0090*/  IMAD R26, R26, UR6, R3 ;  /* 0x000000061a1a7c24 */ /* 0x002fc8000f8e0203 */
[----:B--2---:R-:W-:Y:S01]  /*00a0*/  IMAD.X R16, RZ, RZ, UR5, P1 ;  /* 0x00000005ff107e24 */ /* 0x004fe200088e06ff */
[----:B0-----:R-:W-:-:S13]  /*00b0*/  ISETP.GE.AND P0, PT, R26, UR38, PT ;  /* 0x000000261a007c0c */ /* 0x001fda000bf06270 */
[----:B------:R-:W-:Y:S05]  /*00c0*/  @P0 EXIT ;  /* 0x000000000000094d */ /* 0x000fea0003800000 */
[----:B------:R-:W0:Y:S01]  /*00d0*/  LDC.64 R4, c[0x0][0x380] ;  /* 0x0000e000ff047b82 */ /* 0x000e220000000a00 */
[----:B------:R-:W1:Y:S01]  /*00e0*/  LDCU.64 UR36, c[0x0][0x358] ;  /* 0x00006b00ff2477ac */ /* 0x000e620008000a00 */
[----:B------:R-:W-:-:S06]  /*00f0*/  IMAD.SHL.U32 R3, R26, 0x2, RZ ;  /* 0x000000021a037824 */ /* 0x000fcc00078e00ff */
[----:B------:R-:W2:Y:S01]  /*0100*/  S2UR UR5, SR_CgaCtaId ;  /* 0x00000000000579c3 */ /* 0x000ea20000008800 */
[----:B------:R-:W-:-:S07]  /*0110*/  UMOV UR4, 0x400 ;  /* 0x0000040000047882 */ /* 0x000fce0000000000 */
[----:B------:R-:W3:Y:S01]  /*0120*/  LDC.64 R24, c[0x0][0x388] ;  /* 0x0000e200ff187b82 */ /* 0x000ee20000000a00 */
[----:B0-----:R-:W-:-:S05]  /*0130*/  IMAD.WIDE R4, R3, 0x8, R4 ;  /* 0x0000000803047825 */ /* 0x001fca00078e0204 */
[----:B-1----:R-:W4:Y:S04]  /*0140*/  LDG.E.64 R8, desc[UR36][R4.64] ;  /* 0x0000002404087981 */ /* 0x002f28000c1e1b00 */
[----:B------:R-:W4:Y:S01]  /*0150*/  LDG.E.64 R10, desc[UR36][R4.64+0x8] ;  /* 0x00000824040a7981 */ /* 0x000f22000c1e1b00 */
[----:B--2---:R-:W-:Y:S01]  /*0160*/  ULEA UR4, UR5, UR4, 0x18 ;  /* 0x0000000405047291 */ /* 0x004fe2000f8ec0ff */
[----:B------:R-:W-:Y:S01]  /*0170*/  BSSY.RECONVERGENT B8, `(.L_x_0) ;  /* 0x000017f000087945 */ /* 0x000fe20003800200 */
[----:B------:R-:W-:-:S04]  /*0180*/  UISETP.GT.AND UP0, UPT, UR38, URZ, UPT ;  /* 0x000000ff2600728c */ /* 0x000fc8000bf04270 */
[----:B------:R-:W-:Y:S01]  /*0190*/  LEA R7, R26, UR4, 0x4 ;  /* 0x000000041a077c11 */ /* 0x000fe2000f8e20ff */
[----:B---3--:R-:W-:-:S04]  /*01a0*/  IMAD.WIDE R24, R3, 0x8, R24 ;  /* 0x0000000803187825 */ /* 0x008fc800078e0218 */
[----:B----4-:R0:W-:Y:S01]  /*01b0*/  STS.128 [R7], R8 ;  /* 0x0000000807007388 */ /* 0x0101e20000000c00 */
[----:B------:R-:W-:Y:S06]  /*01c0*/  BAR.SYNC.DEFER_BLOCKING 0x0 ;  /* 0x0000000000007b1d */ /* 0x000fec0000010000 */
[----:B------:R-:W-:Y:S05]  /*01d0*/  BRA.U UP0, `(.L_x_1) ;  /* 0x0000000500007547 */ /* 0x000fea000b800000 */
[----:B------:R-:W-:Y:S01]  /*01e0*/  BSSY.RECONVERGENT B0, `(.L_x_2) ;  /* 0x0000005000007945 */ /* 0x000fe20003800200 */
[----:B------:R-:W-:Y:S01]  /*01f0*/  IMAD.MOV.U32 R20, RZ, RZ, RZ ;  /* 0x000000ffff147224 */ /* 0x000fe200078e00ff */
[----:B------:R-:W-:Y:S01]  /*0200*/  MOV R44, 0x230 ;  /* 0x00000230002c7802 */ /* 0x000fe20000000f00 */
[----:B------:R-:W-:-:S07]  /*0210*/  IMAD.MOV.U32 R45, RZ, RZ, 0x7ff80000 ;  /* 0x7ff80000ff2d7424 */ /* 0x000fce00078e00ff */
[----:B0-----:R-:W-:Y:S05]  /*0220*/  CALL.REL.NOINC `($_Z15meanshiftKernelPdS_i$__internal_accurate_pow) ;  /* 0x0000002000047944 */ /* 0x001fea0003c00000 */
[----:B------:R-:W-:Y:S05]  /*0230*/  BSYNC.RECONVERGENT B0 ;  /* 0x0000000000007941 */ /* 0x000fea0003800200 */
.L_x_2:
[----:B------:R-:W-:Y:S01]  /*0240*/  IMAD.MOV.U32 R28, RZ, RZ, 0x0 ;  /* 0x00000000ff1c7424 */ /* 0x000fe200078e00ff */
[----:B------:R-:W-:Y:S01]  /*0250*/  BSSY.RECONVERGENT B7, `(.L_x_3) ;  /* 0x0000037000077945 */ /* 0x000fe20003800200 */
[----:B------:R-:W-:Y:S01]  /*0260*/  IMAD.MOV.U32 R29, RZ, RZ, 0x40000000 ;  /* 0x40000000ff1d7424 */ /* 0x000fe200078e00ff */
[----:B------:R-:W-:-:S05]  /*0270*/  MOV R17, RZ ;  /* 0x000000ff00117202 */ /* 0x000fca0000000f00 */
[----:B------:R-:W-:-:S11]  /*0280*/  DADD R28, R28, +QNAN ;  /* 0x7ff800001c1c7429 */ /* 0x000fd60000000000 */
.L_x_7:
[----:B------:R-:W-:Y:S01]  /*0290*/  DADD R4, RZ, R28 ;  /* 0x00000000ff047229 */ /* 0x000fe2000000001c */
[----:B------:R-:W-:Y:S01]  /*02a0*/  IMAD.MOV.U32 R10, RZ, RZ, 0x0 ;  /* 0x00000000ff0a7424 */ /* 0x000fe200078e00ff */
[----:B------:R-:W-:Y:S01]  /*02b0*/  ISETP.NE.AND P0, PT, R26, RZ, PT ;  /* 0x000000ff1a00720c */ /* 0x000fe20003f05270 */
[----:B------:R-:W-:-:S05]  /*02c0*/  IMAD.MOV.U32 R11, RZ, RZ, 0x3fd80000 ;  /* 0x3fd80000ff0b7424 */ /* 0x000fca00078e00ff */
[----:B------:R-:W-:-:S06]  /*02d0*/  DADD R8, R28, R4 ;  /* 0x000000001c087229 */ /* 0x000fcc0000000004 */
[----:B------:R-:W0:Y:S04]  /*02e0*/  MUFU.RSQ64H R5, R9 ;  /* 0x0000000900057308 */ /* 0x000e280000001c00 */
[----:B------:R-:W-:-:S05]  /*02f0*/  VIADD R4, R9, 0xfcb00000 ;  /* 0xfcb0000009047836 */ /* 0x000fca0000000000 */
[----:B------:R-:W-:Y:S01]  /*0300*/  ISETP.GE.U32.AND P1, PT, R4, 0x7ca00000, PT ;  /* 0x7ca000000400780c */ /* 0x000fe20003f26070 */
[----:B0-----:R-:W-:-:S08]  /*0310*/  DMUL R6, R4, R4 ;  /* 0x0000000404067228 */ /* 0x001fd00000000000 */
[----:B------:R-:W-:-:S08]  /*0320*/  DFMA R6, R8, -R6, 1 ;  /* 0x3ff000000806742b */ /* 0x000fd00000000806 */
[----:B------:R-:W-:Y:S02]  /*0330*/  DFMA R10, R6, R10, 0.5 ;  /* 0x3fe00000060a742b */ /* 0x000fe4000000000a */
[----:B------:R-:W-:-:S08]  /*0340*/  DMUL R6, R4, R6 ;  /* 0x0000000604067228 */ /* 0x000fd00000000000 */
[----:B------:R-:W-:-:S08]  /*0350*/  DFMA R6, R10, R6, R4 ;  /* 0x000000060a06722b */ /* 0x000fd00000000004 */
[----:B------:R-:W-:Y:S02]  /*0360*/  DMUL R10, R8, R6 ;  /* 0x00000006080a7228 */ /* 0x000fe40000000000 */
[----:B------:R-:W-:Y:S02]  /*0370*/  VIADD R15, R7, 0xfff00000 ;  /* 0xfff00000070f7836 */ /* 0x000fe40000000000 */
[----:B------:R-:W-:-:S04]  /*0380*/  IMAD.MOV.U32 R14, RZ, RZ, R6 ;  /* 0x000000ffff0e7224 */ /* 0x000fc800078e0006 */
[----:B------:R-:W-:-:S08]  /*0390*/  DFMA R12, R10, -R10, R8 ;  /* 0x8000000a0a0c722b */ /* 0x000fd00000000008 */
[----:B------:R-:W-:Y:S01]  /*03a0*/  DFMA R18, R12, R14, R10 ;  /* 0x0000000e0c12722b */ /* 0x000fe2000000000a */
[----:B------:R-:W-:Y:S10]  /*03b0*/  @!P1 BRA `(.L_x_4) ;  /* 0x00000000001c9947 */ /* 0x000ff40003800000 */
[----:B------:R-:W-:Y:S01]  /*03c0*/  IMAD.MOV.U32 R14, RZ, RZ, R12 ;  /* 0x000000ffff0e7224 */ /* 0x000fe200078e000c */
[----:B------:R-:W-:Y:S01]  /*03d0*/  MOV R7, R15 ;  /* 0x0000000f00077202 */ /* 0x000fe20000000f00 */
[----:B------:R-:W-:Y:S01]  /*03e0*/  IMAD.MOV.U32 R3, RZ, RZ, R13 ;  /* 0x000000ffff037224 */ /* 0x000fe200078e000d */
[----:B------:R-:W-:-:S07]  /*03f0*/  MOV R0, 0x410 ;  /* 0x0000041000007802 */ /* 0x000fce0000000f00 */
[----:B------:R-:W-:Y:S05]  /*0400*/  CALL.REL.NOINC `($__internal_1_$__cuda_sm20_dsqrt_rn_f64_mediumpath_v1) ;  /* 0x0000001800dc7944 */ /* 0x000fea0003c00000 */
[----:B------:R-:W-:Y:S02]  /*0410*/  IMAD.MOV.U32 R18, RZ, RZ, R6 ;  /* 0x000000ffff127224 */ /* 0x000fe400078e0006 */
[----:B------:R-:W-:-:S07]  /*0420*/  IMAD.MOV.U32 R19, RZ, RZ, R7 ;  /* 0x000000ffff137224 */ /* 0x000fce00078e0007 */
.L_x_4:
[----:B------:R-:W-:Y:S01]  /*0430*/  BSSY.RECONVERGENT B6, `(.L_x_5) ;  /* 0x000000e000067945 */ /* 0x000fe20003800200 */
[----:B------:R-:W-:-:S03]  /*0440*/  VIADD R30, R17, 0x1 ;  /* 0x00000001111e7836 */ /* 0x000fc60000000000 */
[----:B------:R-:W-:Y:S05]  /*0450*/  @P0 BRA `(.L_x_6) ;  /* 0x00000000002c0947 */ /* 0x000fea0003800000 */
[----:B------:R-:W-:Y:S01]  /*0460*/  MOV R0, 0x0 ;  /* 0x0000000000007802 */ /* 0x000fe20000000f00 */
[----:B------:R0:W-:Y:S01]  /*0470*/  STL [R1], R30 ;  /* 0x0000001e01007387 */ /* 0x0001e20000100800 */
[----:B------:R-:W1:Y:S01]  /*0480*/  LDCU.64 UR4, c[0x4][0x8] ;  /* 0x01000100ff0477ac */ /* 0x000e620008000a00 */
[----:B------:R-:W-:Y:S01]  /*0490*/  IMAD.MOV.U32 R6, RZ, RZ, R2 ;  /* 0x000000ffff067224 */ /* 0x000fe200078e0002 */
[----:B------:R0:W2:Y:S01]  /*04a0*/  LDC.64 R8, c[0x4][R0] ;  /* 0x0100000000087b82 */ /* 0x0000a20000000a00 */
[----:B------:R0:W-:Y:S01]  /*04b0*/  STL.64 [R1+0x8], R18 ;  /* 0x0000081201007387 */ /* 0x0001e20000100a00 */
[----:B------:R-:W-:Y:S02]  /*04c0*/  IMAD.MOV.U32 R7, RZ, RZ, R16 ;  /* 0x000000ffff077224 */ /* 0x000fe400078e0010 */
[----:B-1----:R-:W-:Y:S02]  /*04d0*/  IMAD.U32 R4, RZ, RZ, UR4 ;  /* 0x00000004ff047e24 */ /* 0x002fe4000f8e00ff */
[----:B0-----:R-:W-:-:S07]  /*04e0*/  IMAD.U32 R5, RZ, RZ, UR5 ;  /* 0x00000005ff057e24 */ /* 0x001fce000f8e00ff */
[----:B------:R-:W-:-:S07]  /*04f0*/  LEPC R20, `(.L_x_6) ;  /* 0x000000001014794e */ /* 0x000fce0000000000 */
[----:B--2---:R-:W-:Y:S05]  /*0500*/  CALL.ABS.NOINC R8 ;  /* 0x0000000008007343 */ /* 0x004fea0003c00000 */
.L_x_6:
[----:B------:R-:W-:Y:S05]  /*0510*/  BSYNC.RECONVERGENT B6 ;  /* 0x0000000000067941 */ /* 0x000fea0003800200 */
.L_x_5:
[----:B------:R-:W-:Y:S01]  /*0520*/  UMOV UR4, 0x9abcaf48 ;  /* 0x9abcaf4800047882 */ /* 0x000fe20000000000 */
[----:B------:R-:W-:Y:S01]  /*0530*/  UMOV UR5, 0x3e7ad7f2 ;  /* 0x3e7ad7f200057882 */ /* 0x000fe20000000000 */
[----:B------:R-:W-:Y:S01]  /*0540*/  ISETP.GE.U32.AND P0, PT, R17, 0x1d, PT ;  /* 0x0000001d1100780c */ /* 0x000fe20003f06070 */
[----:B------:R-:W-:Y:S01]  /*0550*/  DSETP.GT.AND P1, PT, R18, UR4, PT ;  /* 0x0000000412007e2a */ /* 0x000fe2000bf24000 */
[----:B------:R-:W-:Y:S01]  /*0560*/  MOV R22, 0x0 ;  /* 0x0000000000167802 */ /* 0x000fe20000000f00 */
[----:B------:R-:W-:Y:S02]  /*0570*/  IMAD.MOV.U32 R23, RZ, RZ, 0x7ff80000 ;  /* 0x7ff80000ff177424 */ /* 0x000fe400078e00ff */
[----:B------:R-:W-:Y:S02]  /*0580*/  IMAD.MOV.U32 R18, RZ, RZ, 0x0 ;  /* 0x00000000ff127424 */ /* 0x000fe400078e00ff */
[----:B------:R-:W-:Y:S02]  /*0590*/  IMAD.MOV.U32 R19, RZ, RZ, 0x7ff80000 ;  /* 0x7ff80000ff137424 */ /* 0x000fe400078e00ff */
[----:B------:R-:W-:-:S06]  /*05a0*/  IMAD.MOV.U32 R17, RZ, RZ, R30 ;  /* 0x000000ffff117224 */ /* 0x000fcc00078e001e */
[----:B------:R-:W-:Y:S05]  /*05b0*/  @!P0 BRA P1, `(.L_x_7) ;  /* 0xfffffffc00348947 */ /* 0x000fea000083ffff */
[----:B------:R-:W-:Y:S05]  /*05c0*/  BSYNC.RECONVERGENT B7 ;  /* 0x0000000000077941 */ /* 0x000fea0003800200 */
.L_x_3:
[----:B------:R-:W-:Y:S05]  /*05d0*/  BRA `(.L_x_8) ;  /* 0x0000001000e07947 */ /* 0x000fea0003800000 */
.L_x_1:
[----:B------:R1:W5:Y:S04]  /*05e0*/  LDG.E.64 R22, desc[UR36][R24.64+0x8] ;  /* 0x0000082418167981 */ /* 0x000368000c1e1b00 */
[----:B------:R1:W5:Y:S01]  /*05f0*/  LDG.E.64 R18, desc[UR36][R24.64] ;  /* 0x0000002418127981 */ /* 0x000362000c1e1b00 */
[----:B------:R-:W-:Y:S01]  /*0600*/  IMAD.MOV.U32 R17, RZ, RZ, RZ ;  /* 0x000000ffff117224 */ /* 0x000fe200078e00ff */
[----:B------:R-:W-:-:S12]  /*0610*/  UIADD3 UR38, UPT, UPT, -UR38, URZ, URZ ;  /* 0x000000ff26267290 */ /* 0x000fd8000fffe1ff */
.L_x_39:
[----:B------:R-:W2:Y:S01]  /*0620*/  S2UR UR5, SR_CgaCtaId ;  /* 0x00000000000579c3 */ /* 0x000ea20000008800 */
[----:B------:R-:W-:Y:S01]  /*0630*/  UMOV UR4, 0x400 ;  /* 0x0000040000047882 */ /* 0x000fe20000000000 */
[----:B------:R-:W-:Y:S01]  /*0640*/  BSSY.RECONVERGENT B0, `(.L_x_9) ;  /* 0x0000092000007945 */ /* 0x000fe20003800200 */
[----:B------:R-:W-:Y:S01]  /*0650*/  IMAD.MOV.U32 R27, RZ, RZ, R17 ;  /* 0x000000ffff1b7224 */ /* 0x000fe200078e0011 */
[----:B------:R-:W-:Y:S01]  /*0660*/  CS2R R42, SRZ ;  /* 0x00000000002a7805 */ /* 0x000fe2000001ff00 */
[----:B------:R-:W-:Y:S01]  /*0670*/  IMAD.U32 R3, RZ, RZ, UR38 ;  /* 0x00000026ff037e24 */ /* 0x000fe2000f8e00ff */
[----:B------:R-:W-:Y:S02]  /*0680*/  CS2R R4, SRZ ;  /* 0x0000000000047805 */ /* 0x000fe4000001ff00 */
[----:B0-----:R-:W-:Y:S01]  /*0690*/  CS2R R6, SRZ ;  /* 0x0000000000067805 */ /* 0x001fe2000001ff00 */
[----:B--2---:R-:W-:-:S04]  /*06a0*/  ULEA UR4, UR5, UR4, 0x18 ;  /* 0x0000000405047291 */ /* 0x004fc8000f8ec0ff */
[----:B------:R-:W-:-:S06]  /*06b0*/  UIADD3 UR4, UPT, UPT, UR4, 0x8, URZ ;  /* 0x0000000804047890 */ /* 0x000fcc000fffe0ff */
[----:B------:R-:W-:-:S07]  /*06c0*/  MOV R0, UR4 ;  /* 0x0000000400007c02 */ /* 0x000fce0008000f00 */
.L_x_22:
[----:B------:R-:W0:Y:S01]  /*06d0*/  LDS.64 R8, [R0+-0x8] ;  /* 0xfffff80000087984 */ /* 0x000e220000000a00 */
[----:B------:R-:W-:Y:S01]  /*06e0*/  VIADD R3, R3, 0x1 ;  /* 0x0000000103037836 */ /* 0x000fe20000000000 */
[----:B------:R-:W-:Y:S01]  /*06f0*/  BSSY.RECONVERGENT B1, `(.L_x_10) ;  /* 0x0000007000017945 */ /* 0x000fe20003800200 */
[----:B------:R-:W-:-:S03]  /*0700*/  MOV R44, 0x760 ;  /* 0x00000760002c7802 */ /* 0x000fc60000000f00 */
[----:B------:R-:W-:Y:S01]  /*0710*/  ISETP.NE.AND P0, PT, R3, RZ, PT ;  /* 0x000000ff0300720c */ /* 0x000fe20003f05270 */
[----:B0----5:R-:W-:-:S08]  /*0720*/  DADD R10, -R8, R18 ;  /* 0x00000000080a7229 */ /* 0x021fd00000000112 */
[----:B------:R-:W-:-:S10]  /*0730*/  DADD R20, -RZ, |R10| ;  /* 0x00000000ff147229 */ /* 0x000fd4000000050a */
[----:B------:R-:W-:-:S07]  /*0740*/  IMAD.MOV.U32 R45, RZ, RZ, R21 ;  /* 0x000000ffff2d7224 */ /* 0x000fce00078e0015 */
[----:B-1----:R-:W-:Y:S05]  /*0750*/  CALL.REL.NOINC `($_Z15meanshiftKernelPdS_i$__internal_accurate_pow) ;  /* 0x0000001800b87944 */ /* 0x002fea0003c00000 */
[----:B------:R-:W-:Y:S05]  /*0760*/  BSYNC.RECONVERGENT B1 ;  /* 0x0000000000017941 */ /* 0x000fea0003800200 */
.L_x_10:
[C---:B------:R-:W-:Y:S01]  /*0770*/  DADD R12, R10.reuse, 2 ;  /* 0x400000000a0c7429 */ /* 0x040fe20000000000 */
[----:B------:R-:W-:Y:S01]  /*0780*/  BSSY.RECONVERGENT B1, `(.L_x_11) ;  /* 0x000000f000017945 */ /* 0x000fe20003800200 */
[----:B------:R-:W-:-:S06]  /*0790*/  DSETP.NEU.AND P1, PT, R10, RZ, PT ;  /* 0x000000ff0a00722a */ /* 0x000fcc0003f2d000 */
[----:B------:R-:W-:Y:S02]  /*07a0*/  FSEL R20, R20, RZ, P1 ;  /* 0x000000ff14147208 */ /* 0x000fe40000800000 */
[----:B------:R-:W-:Y:S02]  /*07b0*/  LOP3.LUT R12, R13, 0x7ff00000, RZ, 0xc0, !PT ;  /* 0x7ff000000d0c7812 */ /* 0x000fe400078ec0ff */
[----:B------:R-:W-:Y:S02]  /*07c0*/  FSEL R21, R30, RZ, P1 ;  /* 0x000000ff1e157208 */ /* 0x000fe40000800000 */
[----:B------:R-:W-:-:S13]  /*07d0*/  ISETP.NE.AND P2, PT, R12, 0x7ff00000, PT ;  /* 0x7ff000000c00780c */ /* 0x000fda0003f45270 */
[----:B------:R-:W-:Y:S05]  /*07e0*/  @P2 BRA `(.L_x_12) ;  /* 0x0000000000202947 */ /* 0x000fea0003800000 */
[----:B------:R-:W-:-:S14]  /*07f0*/  DSETP.NAN.AND P1, PT, R10, R10, PT ;  /* 0x0000000a0a00722a */ /* 0x000fdc0003f28000 */
[----:B------:R-:W-:Y:S05]  /*0800*/  @P1 BRA `(.L_x_13) ;  /* 0x0000000000141947 */ /* 0x000fea0003800000 */
[----:B------:R-:W-:-:S14]  /*0810*/  DSETP.NEU.AND P1, PT, |R10|, +INF , PT ;  /* 0x7ff000000a00742a */ /* 0x000fdc0003f2d200 */
[----:B------:R-:W-:Y:S05]  /*0820*/  @P1 BRA `(.L_x_12) ;  /* 0x0000000000101947 */ /* 0x000fea0003800000 */
[----:B------:R-:W-:Y:S02]  /*0830*/  IMAD.MOV.U32 R20, RZ, RZ, 0x0 ;  /* 0x00000000ff147424 */ /* 0x000fe400078e00ff */
[----:B------:R-:W-:Y:S01]  /*0840*/  IMAD.MOV.U32 R21, RZ, RZ, 0x7ff00000 ;  /* 0x7ff00000ff157424 */ /* 0x000fe200078e00ff */
[----:B------:R-:W-:Y:S06]  /*0850*/  BRA `(.L_x_12) ;  /* 0x0000000000047947 */ /* 0x000fec0003800000 */
.L_x_13:
[----:B------:R-:W-:-:S11]  /*0860*/  DADD R20, R10, 2 ;  /* 0x400000000a147429 */ /* 0x000fd60000000000 */
.L_x_12:
[----:B------:R-:W-:Y:S05]  /*0870*/  BSYNC.RECONVERGENT B1 ;  /* 0x0000000000017941 */ /* 0x000fea0003800200 */
.L_x_11:
[----:B------:R-:W0:Y:S01]  /*0880*/  LDS.64 R12, [R0] ;  /* 0x00000000000c7984 */ /* 0x000e220000000a00 */
[----:B------:R-:W-:Y:S01]  /*0890*/  DADD R20, RZ, R20 ;  /* 0x00000000ff147229 */ /* 0x000fe20000000014 */
[----:B------:R-:W-:Y:S01]  /*08a0*/  BSSY.RECONVERGENT B1, `(.L_x_14) ;  /* 0x0000009000017945 */ /* 0x000fe20003800200 */
[----:B------:R-:W-:-:S08]  /*08b0*/  DSETP.NEU.AND P1, PT, R10, 1, PT ;  /* 0x3ff000000a00742a */ /* 0x000fd00003f2d000 */
[----:B------:R-:W-:Y:S02]  /*08c0*/  FSEL R10, R20, RZ, P1 ;  /* 0x000000ff140a7208 */ /* 0x000fe40000800000 */
[----:B------:R-:W-:Y:S01]  /*08d0*/  FSEL R11, R21, 1.875, P1 ;  /* 0x3ff00000150b7808 */ /* 0x000fe20000800000 */
[----:B0-----:R-:W-:-:S08]  /*08e0*/  DADD R14, -R12, R22 ;  /* 0x000000000c0e7229 */ /* 0x001fd00000000116 */
[----:B------:R-:W-:-:S10]  /*08f0*/  DADD R44, -RZ, |R14| ;  /* 0x00000000ff2c7229 */ /* 0x000fd4000000050e */
[----:B------:R-:W-:Y:S01]  /*0900*/  IMAD.MOV.U32 R20, RZ, RZ, R44 ;  /* 0x000000ffff147224 */ /* 0x000fe200078e002c */
[----:B------:R-:W-:-:S07]  /*0910*/  MOV R44, 0x930 ;  /* 0x00000930002c7802 */ /* 0x000fce0000000f00 */
[----:B------:R-:W-:Y:S05]  /*0920*/  CALL.REL.NOINC `($_Z15meanshiftKernelPdS_i$__internal_accurate_pow) ;  /* 0x0000001800447944 */ /* 0x000fea0003c00000 */
[----:B------:R-:W-:Y:S05]  /*0930*/  BSYNC.RECONVERGENT B1 ;  /* 0x0000000000017941 */ /* 0x000fea0003800200 */
.L_x_14:
        /* <DEDUP_REMOVED lines=15> */
.L_x_17:
[----:B------:R-:W-:-:S11]  /*0a30*/  DADD R20, R14, 2 ;  /* 0x400000000e147429 */ /* 0x000fd60000000000 */
.L_x_16:
[----:B------:R-:W-:Y:S05]  /*0a40*/  BSYNC.RECONVERGENT B1 ;  /* 0x0000000000017941 */ /* 0x000fea0003800200 */
.L_x_15:
[----:B------:R-:W-:Y:S01]  /*0a50*/  DSETP.NEU.AND P1, PT, R14, 1, PT ;  /* 0x3ff000000e00742a */ /* 0x000fe20003f2d000 */
[----:B------:R-:W-:Y:S05]  /*0a60*/  BSSY.RECONVERGENT B1, `(.L_x_18) ;  /* 0x000004d000017945 */ /* 0x000fea0003800200 */
[----:B------:R-:W-:Y:S02]  /*0a70*/  FSEL R14, R20, RZ, P1 ;  /* 0x000000ff140e7208 */ /* 0x000fe40000800000 */
[----:B------:R-:W-:-:S06]  /*0a80*/  FSEL R15, R21, 1.875, P1 ;  /* 0x3ff00000150f7808 */ /* 0x000fcc0000800000 */
[----:B------:R-:W-:-:S08]  /*0a90*/  DADD R14, R10, R14 ;  /* 0x000000000a0e7229 */ /* 0x000fd0000000000e */
[----:B------:R-:W-:-:S14]  /*0aa0*/  DSETP.GEU.AND P1, PT, R14, 1, PT ;  /* 0x3ff000000e00742a */ /* 0x000fdc0003f2e000 */
[----:B------:R-:W-:Y:S05]  /*0ab0*/  @P1 BRA `(.L_x_19) ;  /* 0x00000004001c1947 */ /* 0x000fea0003800000 */
[----:B------:R-:W-:Y:S01]  /*0ac0*/  DMUL R14, R14, -0.5 ;  /* 0xbfe000000e0e7828 */ /* 0x000fe20000000000 */
[----:B------:R-:W-:Y:S01]  /*0ad0*/  MOV R10, 0x652b82fe ;  /* 0x652b82fe000a7802 */ /* 0x000fe20000000f00 */
[----:B------:R-:W-:Y:S01]  /*0ae0*/  IMAD.MOV.U32 R11, RZ, RZ, 0x3ff71547 ;  /* 0x3ff71547ff0b7424 */ /* 0x000fe200078e00ff */
[----:B------:R-:W-:Y:S01]  /*0af0*/  UMOV UR4, 0xfefa39ef ;  /* 0xfefa39ef00047882 */ /* 0x000fe20000000000 */
[----:B------:R-:W-:Y:S01]  /*0b00*/  UMOV UR5, 0x3fe62e42 ;  /* 0x3fe62e4200057882 */ /* 0x000fe20000000000 */
[----:B------:R-:W-:Y:S03]  /*0b10*/  BSSY.RECONVERGENT B2, `(.L_x_20) ;  /* 0x000003e000027945 */ /* 0x000fe60003800200 */
[C---:B------:R-:W-:Y:S02]  /*0b20*/  DFMA R10, R14.reuse, R10, 6.75539944105574400000e+15 ;  /* 0x433800000e0a742b */ /* 0x040fe4000000000a */
[C---:B------:R-:W-:Y:S01]  /*0b30*/  DADD R30, R14.reuse, +INF ;  /* 0x7ff000000e1e7429 */ /* 0x040fe20000000000 */
[----:B------:R-:W-:Y:S01]  /*0b40*/  FSETP.GEU.AND P1, PT, |R15|, 4.2275390625, PT ;  /* 0x408748000f00780b */ /* 0x000fe20003f2e200 */
[----:B------:R-:W-:-:S04]  /*0b50*/  DSETP.GEU.AND P2, PT, R14, RZ, PT ;  /* 0x000000ff0e00722a */ /* 0x000fc80003f4e000 */
[----:B------:R-:W-:Y:S02]  /*0b60*/  DADD R20, R10, -6.75539944105574400000e+15 ;  /* 0xc33800000a147429 */ /* 0x000fe40000000000 */
[----:B------:R-:W-:-:S04]  /*0b70*/  LEA.HI R11, R10, R10, RZ, 0x1 ;  /* 0x0000000a0a0b7211 */ /* 0x000fc800078f08ff */
[----:B------:R-:W-:Y:S02]  /*0b80*/  SHF.R.S32.HI R11, RZ, 0x1, R11 ;  /* 0x00000001ff0b7819 */ /* 0x000fe4000001140b */
[C---:B------:R-:W-:Y:S01]  /*0b90*/  DFMA R28, R20.reuse, -UR4, R14 ;  /* 0x80000004141c7c2b */ /* 0x040fe2000800000e */
[----:B------:R-:W-:Y:S01]  /*0ba0*/  UMOV UR4, 0x3b39803f ;  /* 0x3b39803f00047882 */ /* 0x000fe20000000000 */
[----:B------:R-:W-:Y:S01]  /*0bb0*/  UMOV UR5, 0x3c7abc9e ;  /* 0x3c7abc9e00057882 */ /* 0x000fe20000000000 */
[----:B------:R-:W-:Y:S01]  /*0bc0*/  IMAD.IADD R32, R10, 0x1, -R11 ;  /* 0x000000010a207824 */ /* 0x000fe200078e0a0b */
[----:B------:R-:W-:Y:S02]  /*0bd0*/  FSEL R14, R31, RZ, P2 ;  /* 0x000000ff1f0e7208 */ /* 0x000fe40001000000 */
[----:B------:R-:W-:Y:S02]  /*0be0*/  FSEL R31, R30, RZ, P2 ;  /* 0x000000ff1e1f7208 */ /* 0x000fe40001000000 */
[----:B------:R-:W-:Y:S01]  /*0bf0*/  DFMA R20, R20, -UR4, R28 ;  /* 0x8000000414147c2b */ /* 0x000fe2000800001c */
[----:B------:R-:W-:Y:S01]  /*0c00*/  UMOV UR4, 0x69ce2bdf ;  /* 0x69ce2bdf00047882 */ /* 0x000fe20000000000 */
[----:B------:R-:W-:Y:S01]  /*0c10*/  IMAD.MOV.U32 R28, RZ, RZ, -0x35dec16 ;  /* 0xfca213eaff1c7424 */ /* 0x000fe200078e00ff */
[----:B------:R-:W-:Y:S01]  /*0c20*/  UMOV UR5, 0x3e5ade15 ;  /* 0x3e5ade1500057882 */ /* 0x000fe20000000000 */
[----:B------:R-:W-:Y:S01]  /*0c30*/  IMAD.MOV.U32 R29, RZ, RZ, 0x3e928af3 ;  /* 0x3e928af3ff1d7424 */ /* 0x000fe200078e00ff */
[----:B------:R-:W-:Y:S01]  /*0c40*/  LEA R33, R32, 0x3ff00000, 0x14 ;  /* 0x3ff0000020217811 */ /* 0x000fe200078ea0ff */
[----:B------:R-:W-:Y:S01]  /*0c50*/  IMAD.MOV.U32 R32, RZ, RZ, RZ ;  /* 0x000000ffff207224 */ /* 0x000fe200078e00ff */
[----:B------:R-:W-:-:S03]  /*0c60*/  FSETP.GEU.AND P2, PT, |R15|, 4.1917929649353027344, PT ;  /* 0x4086232b0f00780b */ /* 0x000fc60003f4e200 */
[----:B------:R-:W-:Y:S01]  /*0c70*/  DFMA R28, R20, UR4, R28 ;  /* 0x00000004141c7c2b */ /* 0x000fe2000800001c */
[----:B------:R-:W-:Y:S01]  /*0c80*/  UMOV UR4, 0x62401315 ;  /* 0x6240131500047882 */ /* 0x000fe20000000000 */
[----:B------:R-:W-:-:S06]  /*0c90*/  UMOV UR5, 0x3ec71dee ;  /* 0x3ec71dee00057882 */ /* 0x000fcc0000000000 */
[----:B------:R-:W-:Y:S01]  /*0ca0*/  DFMA R28, R20, R28, UR4 ;  /* 0x00000004141c7e2b */ /* 0x000fe2000800001c */
        /* <DEDUP_REMOVED lines=20> */
[----:B------:R-:W-:-:S08]  /*0df0*/  DFMA R28, R20, R28, UR4 ;  /* 0x00000004141c7e2b */ /* 0x000fd0000800001c */
[----:B------:R-:W-:-:S08]  /*0e00*/  DFMA R28, R20, R28, 1 ;  /* 0x3ff00000141c742b */ /* 0x000fd0000000001c */
[----:B------:R-:W-:-:S10]  /*0e10*/  DFMA R20, R20, R28, 1 ;  /* 0x3ff000001414742b */ /* 0x000fd4000000001c */
[----:B------:R-:W-:Y:S01]  /*0e20*/  IMAD R29, R11, 0x100000, R21 ;  /* 0x001000000b1d7824 */ /* 0x000fe200078e0215 */
[----:B------:R-:W-:Y:S01]  /*0e30*/  LEA R21, R10, R21, 0x14 ;  /* 0x000000150a157211 */ /* 0x000fe200078ea0ff */
[----:B------:R-:W-:-:S06]  /*0e40*/  IMAD.MOV.U32 R28, RZ, RZ, R20 ;  /* 0x000000ffff1c7224 */ /* 0x000fcc00078e0014 */
[----:B------:R-:W-:-:S10]  /*0e50*/  DMUL R28, R28, R32 ;  /* 0x000000201c1c7228 */ /* 0x000fd40000000000 */
[----:B------:R-:W-:Y:S02]  /*0e60*/  FSEL R10, R14, R29, P1 ;  /* 0x0000001d0e0a7208 */ /* 0x000fe40000800000 */
[----:B------:R-:W-:Y:S02]  /*0e70*/  FSEL R15, R31, R28, P1 ;  /* 0x0000001c1f0f7208 */ /* 0x000fe40000800000 */
[----:B------:R-:W-:Y:S02]  /*0e80*/  FSEL R11, R21, R10, !P2 ;  /* 0x0000000a150b7208 */ /* 0x000fe40005000000 */
[----:B------:R-:W-:Y:S01]  /*0e90*/  FSEL R10, R20, R15, !P2 ;  /* 0x0000000f140a7208 */ /* 0x000fe20005000000 */
[----:B------:R-:W-:Y:S06]  /*0ea0*/  @!P2 BRA `(.L_x_21) ;  /* 0x000000000010a947 */ /* 0x000fec0003800000 */
[----:B------:R-:W-:Y:S02]  /*0eb0*/  IMAD.MOV.U32 R20, RZ, RZ, R31 ;  /* 0x000000ffff147224 */ /* 0x000fe400078e001f */
[----:B------:R-:W-:Y:S02]  /*0ec0*/  IMAD.MOV.U32 R21, RZ, RZ, R14 ;  /* 0x000000ffff157224 */ /* 0x000fe400078e000e */
[----:B------:R-:W-:Y:S02]  /*0ed0*/  @!P1 IMAD.MOV.U32 R20, RZ, RZ, R28 ;  /* 0x000000ffff149224 */ /* 0x000fe400078e001c */
[----:B------:R-:W-:-:S07]  /*0ee0*/  @!P1 IMAD.MOV.U32 R21, RZ, RZ, R29 ;  /* 0x000000ffff159224 */ /* 0x000fce00078e001d */
.L_x_21:
[----:B------:R-:W-:Y:S05]  /*0ef0*/  BSYNC.RECONVERGENT B2 ;  /* 0x0000000000027941 */ /* 0x000fea0003800200 */
.L_x_20:
[----:B------:R-:W-:Y:S02]  /*0f00*/  DADD R6, R6, R20 ;  /* 0x0000000006067229 */ /* 0x000fe40000000014 */
[-C--:B------:R-:W-:Y:S02]  /*0f10*/  DFMA R4, R8, R10.reuse, R4 ;  /* 0x0000000a0804722b */ /* 0x080fe40000000004 */
[----:B------:R-:W-:-:S11]  /*0f20*/  DFMA R42, R12, R10, R42 ;  /* 0x0000000a0c2a722b */ /* 0x000fd6000000002a */
.L_x_19:
[----:B------:R-:W-:Y:S05]  /*0f30*/  BSYNC.RECONVERGENT B1 ;  /* 0x0000000000017941 */ /* 0x000fea0003800200 */
.L_x_18:
[----:B------:R-:W-:Y:S01]  /*0f40*/  VIADD R0, R0, 0x10 ;  /* 0x0000001000007836 */ /* 0x000fe20000000000 */
[----:B------:R-:W-:Y:S06]  /*0f50*/  @P0 BRA `(.L_x_22) ;  /* 0xfffffff400dc0947 */ /* 0x000fec000383ffff */
[----:B------:R-:W-:Y:S05]  /*0f60*/  BSYNC.RECONVERGENT B0 ;  /* 0x0000000000007941 */ /* 0x000fea0003800200 */
.L_x_9:
[----:B------:R-:W0:Y:S01]  /*0f70*/  MUFU.RCP64H R9, R7 ;  /* 0x0000000700097308 */ /* 0x000e220000001800 */
[----:B------:R-:W-:Y:S01]  /*0f80*/  IMAD.MOV.U32 R8, RZ, RZ, 0x1 ;  /* 0x00000001ff087424 */ /* 0x000fe200078e00ff */
[----:B------:R-:W-:Y:S01]  /*0f90*/  FSETP.GEU.AND P1, PT, |R5|, 6.5827683646048100446e-37, PT ;  /* 0x036000000500780b */ /* 0x000fe20003f2e200 */
[----:B------:R-:W-:Y:S04]  /*0fa0*/  BSSY.RECONVERGENT B0, `(.L_x_23) ;  /* 0x0000014000007945 */ /* 0x000fe80003800200 */
[----:B0-----:R-:W-:-:S08]  /*0fb0*/  DFMA R10, -R6, R8, 1 ;  /* 0x3ff00000060a742b */ /* 0x001fd00000000108 */
[----:B------:R-:W-:-:S08]  /*0fc0*/  DFMA R10, R10, R10, R10 ;  /* 0x0000000a0a0a722b */ /* 0x000fd0000000000a */
[----:B------:R-:W-:-:S08]  /*0fd0*/  DFMA R10, R8, R10, R8 ;  /* 0x0000000a080a722b */ /* 0x000fd00000000008 */
[----:B------:R-:W-:-:S08]  /*0fe0*/  DFMA R8, -R6, R10, 1 ;  /* 0x3ff000000608742b */ /* 0x000fd0000000010a */
[----:B------:R-:W-:-:S08]  /*0ff0*/  DFMA R8, R10, R8, R10 ;  /* 0x000000080a08722b */ /* 0x000fd0000000000a */
[----:B------:R-:W-:-:S08]  /*1000*/  DMUL R10, R4, R8 ;  /* 0x00000008040a7228 */ /* 0x000fd00000000000 */
[----:B------:R-:W-:-:S08]  /*1010*/  DFMA R12, -R6, R10, R4 ;  /* 0x0000000a060c722b */ /* 0x000fd00000000104 */
[----:B------:R-:W-:-:S10]  /*1020*/  DFMA R8, R8, R12, R10 ;  /* 0x0000000c0808722b */ /* 0x000fd4000000000a */
[----:B------:R-:W-:-:S05]  /*1030*/  FFMA R0, RZ, R7, R9 ;  /* 0x00000007ff007223 */ /* 0x000fca0000000009 */
[----:B------:R-:W-:-:S13]  /*1040*/  FSETP.GT.AND P0, PT, |R0|, 1.469367938527859385e-39, PT ;  /* 0x001000000000780b */ /* 0x000fda0003f04200 */
[----:B------:R-:W-:Y:S05]  /*1050*/  @P0 BRA P1, `(.L_x_24) ;  /* 0x0000000000200947 */ /* 0x000fea0000800000 */
[----:B------:R-:W-:Y:S01]  /*1060*/  IMAD.MOV.U32 R14, RZ, RZ, R4 ;  /* 0x000000ffff0e7224 */ /* 0x000fe200078e0004 */
[----:B------:R-:W-:Y:S01]  /*1070*/  MOV R15, R5 ;  /* 0x00000005000f7202 */ /* 0x000fe20000000f00 */
[----:B------:R-:W-:Y:S01]  /*1080*/  IMAD.MOV.U32 R12, RZ, RZ, R6 ;  /* 0x000000ffff0c7224 */ /* 0x000fe200078e0006 */
[----:B------:R-:W-:Y:S01]  /*1090*/  MOV R0, 0x10c0 ;  /* 0x000010c000007802 */ /* 0x000fe20000000f00 */
[----:B------:R-:W-:-:S07]  /*10a0*/  IMAD.MOV.U32 R13, RZ, RZ, R7 ;  /* 0x000000ffff0d7224 */ /* 0x000fce00078e0007 */
[----:B------:R-:W-:Y:S05]  /*10b0*/  CALL.REL.NOINC `($__internal_0_$__cuda_sm20_div_rn_f64_full) ;  /* 0x0000000800407944 */ /* 0x000fea0003c00000 */
[----:B------:R-:W-:Y:S02]  /*10c0*/  IMAD.MOV.U32 R8, RZ, RZ, R20 ;  /* 0x000000ffff087224 */ /* 0x000fe400078e0014 */
[----:B------:R-:W-:-:S07]  /*10d0*/  IMAD.MOV.U32 R9, RZ, RZ, R21 ;  /* 0x000000ffff097224 */ /* 0x000fce00078e0015 */
.L_x_24:
[----:B------:R-:W-:Y:S05]  /*10e0*/  BSYNC.RECONVERGENT B0 ;  /* 0x0000000000007941 */ /* 0x000fea0003800200 */
.L_x_23:
[----:B------:R-:W-:Y:S01]  /*10f0*/  DADD R4, R8, -R18 ;  /* 0x0000000008047229 */ /* 0x000fe20000000812 */
[----:B------:R-:W-:Y:S01]  /*1100*/  BSSY.RECONVERGENT B0, `(.L_x_25) ;  /* 0x0000007000007945 */ /* 0x000fe20003800200 */
[----:B------:R-:W-:Y:S01]  /*1110*/  IMAD.MOV.U32 R18, RZ, RZ, R8 ;  /* 0x000000ffff127224 */ /* 0x000fe200078e0008 */
[----:B------:R-:W-:Y:S01]  /*1120*/  MOV R44, 0x1170 ;  /* 0x00001170002c7802 */ /* 0x000fe20000000f00 */
[----:B------:R-:W-:-:S04]  /*1130*/  IMAD.MOV.U32 R19, RZ, RZ, R9 ;  /* 0x000000ffff137224 */ /* 0x000fc800078e0009 */
[----:B------:R-:W-:-:S10]  /*1140*/  DADD R20, -RZ, |R4| ;  /* 0x00000000ff147229 */ /* 0x000fd40000000504 */
[----:B------:R-:W-:-:S07]  /*1150*/  IMAD.MOV.U32 R45, RZ, RZ, R21 ;  /* 0x000000ffff2d7224 */ /* 0x000fce00078e0015 */
[----:B------:R-:W-:Y:S05]  /*1160*/  CALL.REL.NOINC `($_Z15meanshiftKernelPdS_i$__internal_accurate_pow) ;  /* 0x0000001000347944 */ /* 0x000fea0003c00000 */
[----:B------:R-:W-:Y:S05]  /*1170*/  BSYNC.RECONVERGENT B0 ;  /* 0x0000000000007941 */ /* 0x000fea0003800200 */
.L_x_25:
        /* <DEDUP_REMOVED lines=12> */
[----:B------:R-:W-:Y:S01]  /*1240*/  MOV R20, 0x0 ;  /* 0x0000000000147802 */ /* 0x000fe20000000f00 */
[----:B------:R-:W-:Y:S01]  /*1250*/  IMAD.MOV.U32 R21, RZ, RZ, 0x7ff00000 ;  /* 0x7ff00000ff157424 */ /* 0x000fe200078e00ff */
[----:B------:R-:W-:Y:S06]  /*1260*/  BRA `(.L_x_27) ;  /* 0x0000000000047947 */ /* 0x000fec0003800000 */
.L_x_28:
[----:B------:R-:W-:-:S11]  /*1270*/  DADD R20, R4, 2 ;  /* 0x4000000004147429 */ /* 0x000fd60000000000 */
.L_x_27:
[----:B------:R-:W-:Y:S05]  /*1280*/  BSYNC.RECONVERGENT B0 ;  /* 0x0000000000007941 */ /* 0x000fea0003800200 */
.L_x_26:
[----:B------:R-:W0:Y:S01]  /*1290*/  MUFU.RCP64H R9, R7 ;  /* 0x0000000700097308 */ /* 0x000e220000001800 */
[----:B------:R-:W-:Y:S01]  /*12a0*/  IMAD.MOV.U32 R8, RZ, RZ, 0x1 ;  /* 0x00000001ff087424 */ /* 0x000fe200078e00ff */
[----:B------:R-:W-:Y:S01]  /*12b0*/  FSETP.GEU.AND P2, PT, |R43|, 6.5827683646048100446e-37, PT ;  /* 0x036000002b00780b */ /* 0x000fe20003f4e200 */
[----:B------:R-:W-:Y:S01]  /*12c0*/  DADD R20, RZ, R20 ;  /* 0x00000000ff147229 */ /* 0x000fe20000000014 */
[----:B------:R-:W-:Y:S01]  /*12d0*/  BSSY.RECONVERGENT B0, `(.L_x_29) ;  /* 0x0000017000007945 */ /* 0x000fe20003800200 */
[----:B------:R-:W-:-:S08]  /*12e0*/  DSETP.NEU.AND P0, PT, R4, 1, PT ;  /* 0x3ff000000400742a */ /* 0x000fd00003f0d000 */
[----:B------:R-:W-:Y:S02]  /*12f0*/  FSEL R4, R20, RZ, P0 ;  /* 0x000000ff14047208 */ /* 0x000fe40000000000 */
[----:B------:R-:W-:Y:S01]  /*1300*/  FSEL R5, R21, 1.875, P0 ;  /* 0x3ff0000015057808 */ /* 0x000fe20000000000 */
        /* <DEDUP_REMOVED lines=12> */
[----:B------:R-:W-:Y:S01]  /*13d0*/  MOV R0, 0x1420 ;  /* 0x0000142000007802 */ /* 0x000fe20000000f00 */
[----:B------:R-:W-:Y:S02]  /*13e0*/  IMAD.MOV.U32 R15, RZ, RZ, R43 ;  /* 0x000000ffff0f7224 */ /* 0x000fe400078e002b */
[----:B------:R-:W-:Y:S02]  /*13f0*/  IMAD.MOV.U32 R12, RZ, RZ, R6 ;  /* 0x000000ffff0c7224 */ /* 0x000fe400078e0006 */
[----:B------:R-:W-:-:S07]  /*1400*/  IMAD.MOV.U32 R13, RZ, RZ, R7 ;  /* 0x000000ffff0d7224 */ /* 0x000fce00078e0007 */
[----:B------:R-:W-:Y:S05]  /*1410*/  CALL.REL.NOINC `($__internal_0_$__cuda_sm20_div_rn_f64_full) ;  /* 0x0000000400687944 */ /* 0x000fea0003c00000 */
[----:B------:R-:W-:Y:S01]  /*1420*/  IMAD.MOV.U32 R8, RZ, RZ, R20 ;  /* 0x000000ffff087224 */ /* 0x000fe200078e0014 */
[----:B------:R-:W-:-:S07]  /*1430*/  MOV R9, R21 ;  /* 0x0000001500097202 */ /* 0x000fce0000000f00 */
.L_x_30:
[----:B------:R-:W-:Y:S05]  /*1440*/  BSYNC.RECONVERGENT B0 ;  /* 0x0000000000007941 */ /* 0x000fea0003800200 */
.L_x_29:
        /* <DEDUP_REMOVED lines=9> */
.L_x_31:
        /* <DEDUP_REMOVED lines=15> */
.L_x_34:
[----:B------:R-:W-:-:S11]  /*15d0*/  DADD R20, R6, 2 ;  /* 0x4000000006147429 */ /* 0x000fd60000000000 */
.L_x_33:
[----:B------:R-:W-:Y:S05]  /*15e0*/  BSYNC.RECONVERGENT B0 ;  /* 0x0000000000007941 */ /* 0x000fea0003800200 */
.L_x_32:
[----:B------:R-:W-:Y:S01]  /*15f0*/  DSETP.NEU.AND P0, PT, R6, 1, PT ;  /* 0x3ff000000600742a */ /* 0x000fe20003f0d000 */
[----:B------:R-:W-:Y:S01]  /*1600*/  IMAD.MOV.U32 R8, RZ, RZ, 0x0 ;  /* 0x00000000ff087424 */ /* 0x000fe200078e00ff */
[----:B------:R-:W-:Y:S01]  /*1610*/  MOV R9, 0x3fd80000 ;  /* 0x3fd8000000097802 */ /* 0x000fe20000000f00 */
[----:B------:R-:W-:Y:S03]  /*1620*/  BSSY.RECONVERGENT B0, `(.L_x_35) ;  /* 0x000001d000007945 */ /* 0x000fe60003800200 */
[----:B------:R-:W-:Y:S02]  /*1630*/  FSEL R6, R20, RZ, P0 ;  /* 0x000000ff14067208 */ /* 0x000fe40000000000 */
[----:B------:R-:W-:Y:S02]  /*1640*/  FSEL R7, R21, 1.875, P0 ;  /* 0x3ff0000015077808 */ /* 0x000fe40000000000 */
[----:B------:R-:W-:-:S04]  /*1650*/  ISETP.NE.AND P0, PT, R26, RZ, PT ;  /* 0x000000ff1a00720c */ /* 0x000fc80003f05270 */
        /* <DEDUP_REMOVED lines=16> */
[----:B------:R-:W-:Y:S01]  /*1760*/  MOV R0, 0x17d0 ;  /* 0x000017d000007802 */ /* 0x000fe20000000f00 */
[----:B------:R-:W-:Y:S02]  /*1770*/  IMAD.MOV.U32 R8, RZ, RZ, R10 ;  /* 0x000000ffff087224 */ /* 0x000fe400078e000a */
[----:B------:R-:W-:Y:S01]  /*1780*/  IMAD.MOV.U32 R9, RZ, RZ, R11 ;  /* 0x000000ffff097224 */ /* 0x000fe200078e000b */
[----:B------:R-:W-:Y:S01]  /*1790*/  MOV R11, R13 ;  /* 0x0000000d000b7202 */ /* 0x000fe20000000f00 */
[----:B------:R-:W-:Y:S02]  /*17a0*/  IMAD.MOV.U32 R3, RZ, RZ, R15 ;  /* 0x000000ffff037224 */ /* 0x000fe400078e000f */
[----:B------:R-:W-:-:S07]  /*17b0*/  IMAD.MOV.U32 R10, RZ, RZ, R12 ;  /* 0x000000ffff0a7224 */ /* 0x000fce00078e000c */
[----:B------:R-:W-:Y:S05]  /*17c0*/  CALL.REL.NOINC `($__internal_1_$__cuda_sm20_dsqrt_rn_f64_mediumpath_v1) ;  /* 0x0000000400ec7944 */ /* 0x000fea0003c00000 */
[----:B------:R-:W-:Y:S02]  /*17d0*/  IMAD.MOV.U32 R28, RZ, RZ, R6 ;  /* 0x000000ffff1c7224 */ /* 0x000fe400078e0006 */
[----:B------:R-:W-:-:S07]  /*17e0*/  IMAD.MOV.U32 R29, RZ, RZ, R7 ;  /* 0x000000ffff1d7224 */ /* 0x000fce00078e0007 */
.L_x_36:
[----:B------:R-:W-:Y:S05]  /*17f0*/  BSYNC.RECONVERGENT B0 ;  /* 0x0000000000007941 */ /* 0x000fea0003800200 */
.L_x_35:
[----:B------:R-:W-:Y:S01]  /*1800*/  BSSY.RECONVERGENT B6, `(.L_x_37) ;  /* 0x0000010000067945 */ /* 0x000fe20003800200 */
[----:B------:R-:W-:-:S03]  /*1810*/  VIADD R17, R17, 0x1 ;  /* 0x0000000111117836 */ /* 0x000fc60000000000 */
[----:B------:R-:W-:Y:S05]  /*1820*/  @P0 BRA `(.L_x_38) ;  /* 0x0000000000340947 */ /* 0x000fea0003800000 */
[----:B------:R-:W0:Y:S01]  /*1830*/  LDCU UR4, c[0x0][0x2f8] ;  /* 0x00005f00ff0477ac */ /* 0x000e220008000800 */
[----:B------:R-:W-:Y:S01]  /*1840*/  MOV R3, 0x0 ;  /* 0x0000000000037802 */ /* 0x000fe20000000f00 */
[----:B------:R-:W-:Y:S01]  /*1850*/  IMAD.MOV.U32 R6, RZ, RZ, R2 ;  /* 0x000000ffff067224 */ /* 0x000fe200078e0002 */
[----:B------:R-:W-:Y:S02]  /*1860*/  MOV R7, R16 ;  /* 0x0000001000077202 */ /* 0x000fe40000000f00 */
[----:B------:R1:W2:Y:S01]  /*1870*/  LDC.64 R8, c[0x4][R3] ;  /* 0x0100000003087b82 */ /* 0x0002a20000000a00 */
[----:B0-----:R-:W-:Y:S01]  /*1880*/  VIADD R0, R2, -UR4 ;  /* 0x8000000402007c36 */ /* 0x001fe20008000000 */
[----:B------:R-:W0:Y:S04]  /*1890*/  LDCU.64 UR4, c[0x4][0x8] ;  /* 0x01000100ff0477ac */ /* 0x000e280008000a00 */
[----:B------:R1:W-:Y:S04]  /*18a0*/  STL [R0], R17 ;  /* 0x0000001100007387 */ /* 0x0003e80000100800 */
[----:B------:R1:W-:Y:S01]  /*18b0*/  STL.64 [R0+0x8], R28 ;  /* 0x0000081c00007387 */ /* 0x0003e20000100a00 */
[----:B0-----:R-:W-:-:S02]  /*18c0*/  IMAD.U32 R4, RZ, RZ, UR4 ;  /* 0x00000004ff047e24 */ /* 0x001fc4000f8e00ff */
[----:B-1----:R-:W-:-:S07]  /*18d0*/  IMAD.U32 R5, RZ, RZ, UR5 ;  /* 0x00000005ff057e24 */ /* 0x002fce000f8e00ff */
[----:B------:R-:W-:-:S07]  /*18e0*/  LEPC R20, `(.L_x_38) ;  /* 0x000000001014794e */ /* 0x000fce0000000000 */
[----:B--2---:R-:W-:Y:S05]  /*18f0*/  CALL.ABS.NOINC R8 ;  /* 0x0000000008007343 */ /* 0x004fea0003c00000 */
.L_x_38:
[----:B------:R-:W-:Y:S05]  /*1900*/  BSYNC.RECONVERGENT B6 ;  /* 0x0000000000067941 */ /* 0x000fea0003800200 */
.L_x_37:
[----:B------:R-:W-:Y:S01]  /*1910*/  UMOV UR4, 0x9abcaf48 ;  /* 0x9abcaf4800047882 */ /* 0x000fe20000000000 */
[----:B------:R-:W-:Y:S01]  /*1920*/  UMOV UR5, 0x3e7ad7f2 ;  /* 0x3e7ad7f200057882 */ /* 0x000fe20000000000 */
[----:B------:R-:W-:Y:S01]  /*1930*/  ISETP.GE.U32.AND P0, PT, R27, 0x1d, PT ;  /* 0x0000001d1b00780c */ /* 0x000fe20003f06070 */
[----:B------:R-:W-:-:S14]  /*1940*/  DSETP.GT.AND P1, PT, R28, UR4, PT ;  /* 0x000000041c007e2a */ /* 0x000fdc000bf24000 */
[----:B------:R-:W-:Y:S05]  /*1950*/  @!P0 BRA P1, `(.L_x_39) ;  /* 0xffffffec00308947 */ /* 0x000fea000083ffff */
.L_x_8:
[----:B------:R-:W-:Y:S05]  /*1960*/  BSYNC.RECONVERGENT B8 ;  /* 0x0000000000087941 */ /* 0x000fea0003800200 */
.L_x_0:
[----:B------:R-:W-:Y:S01]  /*1970*/  STG.E.64 desc[UR36][R24.64], R18 ;  /* 0x0000001218007986 */ /* 0x000fe2000c101b24 */
[----:B------:R-:W-:Y:S05]  /*1980*/  WARPSYNC.ALL ;  /* 0x0000000000007948 */ /* 0x000fea0003800000 */
[----:B------:R-:W-:Y:S01]  /*1990*/  STG.E.64 desc[UR36][R24.64+0x8], R22 ;  /* 0x0000081618007986 */ /* 0x000fe2000c101b24 */
[----:B------:R-:W-:Y:S06]  /*19a0*/  BAR.SYNC.DEFER_BLOCKING 0x0 ;  /* 0x0000000000007b1d */ /* 0x000fec0000010000 */
[----:B------:R-:W-:Y:S05]  /*19b0*/  EXIT ;  /* 0x000000000000794d */ /* 0x000fea0003800000 */
        .weak           $__internal_0_$__cuda_sm20_div_rn_f64_full
        .type           $__internal_0_$__cuda_sm20_div_rn_f64_full,@function
        .size           $__internal_0_$__cuda_sm20_div_rn_f64_full,($__internal_1_$__cuda_sm20_dsqrt_rn_f64_mediumpath_v1 - $__internal_0_$__cuda_sm20_div_rn_f64_full)
$__internal_0_$__cuda_sm20_div_rn_f64_full:
[C---:B------:R-:W-:Y:S01]  /*19c0*/  FSETP.GEU.AND P0, PT, |R13|.reuse, 1.469367938527859385e-39, PT ;  /* 0x001000000d00780b */ /* 0x040fe20003f0e200 */
[----:B------:R-:W-:Y:S01]  /*19d0*/  IMAD.MOV.U32 R28, RZ, RZ, 0x1 ;  /* 0x00000001ff1c7424 */ /* 0x000fe200078e00ff */
[----:B------:R-:W-:Y:S01]  /*19e0*/  LOP3.LUT R10, R13, 0x800fffff, RZ, 0xc0, !PT ;  /* 0x800fffff0d0a7812 */ /* 0x000fe200078ec0ff */
[----:B------:R-:W-:Y:S01]  /*19f0*/  BSSY.RECONVERGENT B1, `(.L_x_40) ;  /* 0x0000055000017945 */ /* 0x000fe20003800200 */
[C---:B------:R-:W-:Y:S02]  /*1a00*/  FSETP.GEU.AND P2, PT, |R15|.reuse, 1.469367938527859385e-39, PT ;  /* 0x001000000f00780b */ /* 0x040fe40003f4e200 */
[----:B------:R-:W-:Y:S01]  /*1a10*/  LOP3.LUT R11, R10, 0x3ff00000, RZ, 0xfc, !PT ;  /* 0x3ff000000a0b7812 */ /* 0x000fe200078efcff */
[----:B------:R-:W-:Y:S01]  /*1a20*/  IMAD.MOV.U32 R10, RZ, RZ, R12 ;  /* 0x000000ffff0a7224 */ /* 0x000fe200078e000c */
[----:B------:R-:W-:Y:S02]  /*1a30*/  LOP3.LUT R3, R15, 0x7ff00000, RZ, 0xc0, !PT ;  /* 0x7ff000000f037812 */ /* 0x000fe400078ec0ff */
[----:B------:R-:W-:-:S03]  /*1a40*/  LOP3.LUT R32, R13, 0x7ff00000, RZ, 0xc0, !PT ;  /* 0x7ff000000d207812 */ /* 0x000fc600078ec0ff */
[----:B------:R-:W-:Y:S01]  /*1a50*/  @!P0 DMUL R10, R12, 8.98846567431157953865e+307 ;  /* 0x7fe000000c0a8828 */ /* 0x000fe20000000000 */
[----:B------:R-:W-:-:S03]  /*1a60*/  ISETP.GE.U32.AND P1, PT, R3, R32, PT ;  /* 0x000000200300720c */ /* 0x000fc60003f26070 */
[----:B------:R-:W-:Y:S01]  /*1a70*/  @!P2 LOP3.LUT R20, R13, 0x7ff00000, RZ, 0xc0, !PT ;  /* 0x7ff000000d14a812 */ /* 0x000fe200078ec0ff */
[----:B------:R-:W-:Y:S01]  /*1a80*/  @!P2 IMAD.MOV.U32 R34, RZ, RZ, RZ ;  /* 0x000000ffff22a224 */ /* 0x000fe200078e00ff */
[----:B------:R-:W0:Y:S02]  /*1a90*/  MUFU.RCP64H R29, R11 ;  /* 0x0000000b001d7308 */ /* 0x000e240000001800 */
[----:B------:R-:W-:Y:S01]  /*1aa0*/  @!P2 ISETP.GE.U32.AND P3, PT, R3, R20, PT ;  /* 0x000000140300a20c */ /* 0x000fe20003f66070 */
[----:B------:R-:W-:-:S05]  /*1ab0*/  IMAD.MOV.U32 R20, RZ, RZ, 0x1ca00000 ;  /* 0x1ca00000ff147424 */ /* 0x000fca00078e00ff */
[----:B------:R-:W-:-:S04]  /*1ac0*/  @!P2 SEL R21, R20, 0x63400000, !P3 ;  /* 0x634000001415a807 */ /* 0x000fc80005800000 */
[----:B------:R-:W-:-:S04]  /*1ad0*/  @!P2 LOP3.LUT R21, R21, 0x80000000, R15, 0xf8, !PT ;  /* 0x800000001515a812 */ /* 0x000fc800078ef80f */
[----:B------:R-:W-:Y:S01]  /*1ae0*/  @!P2 LOP3.LUT R35, R21, 0x100000, RZ, 0xfc, !PT ;  /* 0x001000001523a812 */ /* 0x000fe200078efcff */
[----:B0-----:R-:W-:-:S08]  /*1af0*/  DFMA R8, R28, -R10, 1 ;  /* 0x3ff000001c08742b */ /* 0x001fd0000000080a */
[----:B------:R-:W-:-:S08]  /*1b00*/  DFMA R8, R8, R8, R8 ;  /* 0x000000080808722b */ /* 0x000fd00000000008 */
[----:B------:R-:W-:Y:S01]  /*1b10*/  DFMA R28, R28, R8, R28 ;  /* 0x000000081c1c722b */ /* 0x000fe2000000001c */
[----:B------:R-:W-:Y:S01]  /*1b20*/  SEL R9, R20, 0x63400000, !P1 ;  /* 0x6340000014097807 */ /* 0x000fe20004800000 */
[----:B------:R-:W-:-:S03]  /*1b30*/  IMAD.MOV.U32 R8, RZ, RZ, R14 ;  /* 0x000000ffff087224 */ /* 0x000fc600078e000e */
[----:B------:R-:W-:-:S03]  /*1b40*/  LOP3.LUT R9, R9, 0x800fffff, R15, 0xf8, !PT ;  /* 0x800fffff09097812 */ /* 0x000fc600078ef80f */
[----:B------:R-:W-:-:S03]  /*1b50*/  DFMA R30, R28, -R10, 1 ;  /* 0x3ff000001c1e742b */ /* 0x000fc6000000080a */
[----:B------:R-:W-:Y:S01]  /*1b60*/  @!P2 DFMA R8, R8, 2, -R34 ;  /* 0x400000000808a82b */ /* 0x000fe20000000822 */
[----:B------:R-:W-:-:S04]  /*1b70*/  IMAD.MOV.U32 R35, RZ, RZ, R3 ;  /* 0x000000ffff237224 */ /* 0x000fc800078e0003 */
[----:B------:R-:W-:Y:S01]  /*1b80*/  DFMA R28, R28, R30, R28 ;  /* 0x0000001e1c1c722b */ /* 0x000fe2000000001c */
[----:B------:R-:W-:Y:S01]  /*1b90*/  IMAD.MOV.U32 R34, RZ, RZ, R32 ;  /* 0x000000ffff227224 */ /* 0x000fe200078e0020 */
[----:B------:R-:W-:-:S03]  /*1ba0*/  @!P0 LOP3.LUT R34, R11, 0x7ff00000, RZ, 0xc0, !PT ;  /* 0x7ff000000b228812 */ /* 0x000fc600078ec0ff */
[----:B------:R-:W-:Y:S02]  /*1bb0*/  @!P2 LOP3.LUT R35, R9, 0x7ff00000, RZ, 0xc0, !PT ;  /* 0x7ff000000923a812 */ /* 0x000fe400078ec0ff */
[----:B------:R-:W-:Y:S01]  /*1bc0*/  VIADD R36, R34, 0xffffffff ;  /* 0xffffffff22247836 */ /* 0x000fe20000000000 */
[----:B------:R-:W-:Y:S01]  /*1bd0*/  DMUL R30, R28, R8 ;  /* 0x000000081c1e7228 */ /* 0x000fe20000000000 */
[----:B------:R-:W-:-:S04]  /*1be0*/  IADD3 R21, PT, PT, R35, -0x1, RZ ;  /* 0xffffffff23157810 */ /* 0x000fc80007ffe0ff */
[----:B------:R-:W-:-:S03]  /*1bf0*/  ISETP.GT.U32.AND P0, PT, R21, 0x7feffffe, PT ;  /* 0x7feffffe1500780c */ /* 0x000fc60003f04070 */
[----:B------:R-:W-:Y:S01]  /*1c00*/  DFMA R32, R30, -R10, R8 ;  /* 0x8000000a1e20722b */ /* 0x000fe20000000008 */
[----:B------:R-:W-:-:S07]  /*1c10*/  ISETP.GT.U32.OR P0, PT, R36, 0x7feffffe, P0 ;  /* 0x7feffffe2400780c */ /* 0x000fce0000704470 */
[----:B------:R-:W-:-:S06]  /*1c20*/  DFMA R28, R28, R32, R30 ;  /* 0x000000201c1c722b */ /* 0x000fcc000000001e */
[----:B------:R-:W-:Y:S05]  /*1c30*/  @P0 BRA `(.L_x_41) ;  /* 0x00000000006c0947 */ /* 0x000fea0003800000 */
[----:B------:R-:W-:-:S04]  /*1c40*/  LOP3.LUT R30, R13, 0x7ff00000, RZ, 0xc0, !PT ;  /* 0x7ff000000d1e7812 */ /* 0x000fc800078ec0ff */
[CC--:B------:R-:W-:Y:S02]  /*1c50*/  VIADDMNMX R14, R3.reuse, -R30.reuse, 0xb9600000, !PT ;  /* 0xb9600000030e7446 */ /* 0x0c0fe4000780091e */
[----:B------:R-:W-:Y:S02]  /*1c60*/  ISETP.GE.U32.AND P0, PT, R3, R30, PT ;  /* 0x0000001e0300720c */ /* 0x000fe40003f06070 */
[----:B------:R-:W-:Y:S02]  /*1c70*/  VIMNMX R14, PT, PT, R14, 0x46a00000, PT ;  /* 0x46a000000e0e7848 */ /* 0x000fe40003fe0100 */
[----:B------:R-:W-:-:S05]  /*1c80*/  SEL R3, R20, 0x63400000, !P0 ;  /* 0x6340000014037807 */ /* 0x000fca0004000000 */
[----:B------:R-:W-:Y:S02]  /*1c90*/  IMAD.IADD R3, R14, 0x1, -R3 ;  /* 0x000000010e037824 */ /* 0x000fe400078e0a03 */
[----:B------:R-:W-:Y:S02]  /*1ca0*/  IMAD.MOV.U32 R14, RZ, RZ, RZ ;  /* 0x000000ffff0e7224 */ /* 0x000fe400078e00ff */
[----:B------:R-:W-:-:S06]  /*1cb0*/  VIADD R15, R3, 0x7fe00000 ;  /* 0x7fe00000030f7836 */ /* 0x000fcc0000000000 */
[----:B------:R-:W-:-:S10]  /*1cc0*/  DMUL R20, R28, R14 ;  /* 0x0000000e1c147228 */ /* 0x000fd40000000000 */
[----:B------:R-:W-:-:S13]  /*1cd0*/  FSETP.GTU.AND P0, PT, |R21|, 1.469367938527859385e-39, PT ;  /* 0x001000001500780b */ /* 0x000fda0003f0c200 */
[----:B------:R-:W-:Y:S05]  /*1ce0*/  @P0 BRA `(.L_x_42) ;  /* 0x0000000000940947 */ /* 0x000fea0003800000 */
[----:B------:R-:W-:Y:S01]  /*1cf0*/  DFMA R8, R28, -R10, R8 ;  /* 0x8000000a1c08722b */ /* 0x000fe20000000008 */
[----:B------:R-:W-:-:S09]  /*1d00*/  IMAD.MOV.U32 R14, RZ, RZ, RZ ;  /* 0x000000ffff0e7224 */ /* 0x000fd200078e00ff */
[C---:B------:R-:W-:Y:S02]  /*1d10*/  FSETP.NEU.AND P0, PT, R9.reuse, RZ, PT ;  /* 0x000000ff0900720b */ /* 0x040fe40003f0d000 */
[----:B------:R-:W-:-:S04]  /*1d20*/  LOP3.LUT R13, R9, 0x80000000, R13, 0x48, !PT ;  /* 0x80000000090d7812 */ /* 0x000fc800078e480d */
[----:B------:R-:W-:-:S07]  /*1d30*/  LOP3.LUT R15, R13, R15, RZ, 0xfc, !PT ;  /* 0x0000000f0d0f7212 */ /* 0x000fce00078efcff */
[----:B------:R-:W-:Y:S05]  /*1d40*/  @!P0 BRA `(.L_x_42) ;  /* 0x00000000007c8947 */ /* 0x000fea0003800000 */
[----:B------:R-:W-:Y:S01]  /*1d50*/  IMAD.MOV R9, RZ, RZ, -R3 ;  /* 0x000000ffff097224 */ /* 0x000fe200078e0a03 */
[----:B------:R-:W-:Y:S01]  /*1d60*/  MOV R8, RZ ;  /* 0x000000ff00087202 */ /* 0x000fe20000000f00 */
[----:B------:R-:W-:Y:S01]  /*1d70*/  DMUL.RP R14, R28, R14 ;  /* 0x0000000e1c0e7228 */ /* 0x000fe20000008000 */
[----:B------:R-:W-:-:S04]  /*1d80*/  IADD3 R3, PT, PT, -R3, -0x43300000, RZ ;  /* 0xbcd0000003037810 */ /* 0x000fc80007ffe1ff */
[----:B------:R-:W-:-:S05]  /*1d90*/  DFMA R8, R20, -R8, R28 ;  /* 0x800000081408722b */ /* 0x000fca000000001c */
[----:B------:R-:W-:-:S05]  /*1da0*/  LOP3.LUT R13, R15, R13, RZ, 0x3c, !PT ;  /* 0x0000000d0f0d7212 */ /* 0x000fca00078e3cff */
[----:B------:R-:W-:-:S04]  /*1db0*/  FSETP.NEU.AND P0, PT, |R9|, R3, PT ;  /* 0x000000030900720b */ /* 0x000fc80003f0d200 */
[----:B------:R-:W-:Y:S02]  /*1dc0*/  FSEL R20, R14, R20, !P0 ;  /* 0x000000140e147208 */ /* 0x000fe40004000000 */
[----:B------:R-:W-:Y:S01]  /*1dd0*/  FSEL R21, R13, R21, !P0 ;  /* 0x000000150d157208 */ /* 0x000fe20004000000 */
[----:B------:R-:W-:Y:S06]  /*1de0*/  BRA `(.L_x_42) ;  /* 0x0000000000547947 */ /* 0x000fec0003800000 */
.L_x_41:
[----:B------:R-:W-:-:S14]  /*1df0*/  DSETP.NAN.AND P0, PT, R14, R14, PT ;  /* 0x0000000e0e00722a */ /* 0x000fdc0003f08000 */
[----:B------:R-:W-:Y:S05]  /*1e00*/  @P0 BRA `(.L_x_43) ;  /* 0x0000000000440947 */ /* 0x000fea0003800000 */
[----:B------:R-:W-:-:S14]  /*1e10*/  DSETP.NAN.AND P0, PT, R12, R12, PT ;  /* 0x0000000c0c00722a */ /* 0x000fdc0003f08000 */
[----:B------:R-:W-:Y:S05]  /*1e20*/  @P0 BRA `(.L_x_44) ;  /* 0x0000000000300947 */ /* 0x000fea0003800000 */
[----:B------:R-:W-:Y:S01]  /*1e30*/  ISETP.NE.AND P0, PT, R35, R34, PT ;  /* 0x000000222300720c */ /* 0x000fe20003f05270 */
[----:B------:R-:W-:Y:S02]  /*1e40*/  IMAD.MOV.U32 R20, RZ, RZ, 0x0 ;  /* 0x00000000ff147424 */ /* 0x000fe400078e00ff */
[----:B------:R-:W-:-:S10]  /*1e50*/  IMAD.MOV.U32 R21, RZ, RZ, -0x80000 ;  /* 0xfff80000ff157424 */ /* 0x000fd400078e00ff */
[----:B------:R-:W-:Y:S05]  /*1e60*/  @!P0 BRA `(.L_x_42) ;  /* 0x0000000000348947 */ /* 0x000fea0003800000 */
[----:B------:R-:W-:Y:S02]  /*1e70*/  ISETP.NE.AND P0, PT, R35, 0x7ff00000, PT ;  /* 0x7ff000002300780c */ /* 0x000fe40003f05270 */
[----:B------:R-:W-:Y:S02]  /*1e80*/  LOP3.LUT R21, R15, 0x80000000, R13, 0x48, !PT ;  /* 0x800000000f157812 */ /* 0x000fe400078e480d */
[----:B------:R-:W-:-:S13]  /*1e90*/  ISETP.EQ.OR P0, PT, R34, RZ, !P0 ;  /* 0x000000ff2200720c */ /* 0x000fda0004702670 */
[----:B------:R-:W-:Y:S01]  /*1ea0*/  @P0 LOP3.LUT R3, R21, 0x7ff00000, RZ, 0xfc, !PT ;  /* 0x7ff0000015030812 */ /* 0x000fe200078efcff */
[----:B------:R-:W-:Y:S02]  /*1eb0*/  @!P0 IMAD.MOV.U32 R20, RZ, RZ, RZ ;  /* 0x000000ffff148224 */ /* 0x000fe400078e00ff */
[----:B------:R-:W-:Y:S02]  /*1ec0*/  @P0 IMAD.MOV.U32 R20, RZ, RZ, RZ ;  /* 0x000000ffff140224 */ /* 0x000fe400078e00ff */
[----:B------:R-:W-:Y:S01]  /*1ed0*/  @P0 IMAD.MOV.U32 R21, RZ, RZ, R3 ;  /* 0x000000ffff150224 */ /* 0x000fe200078e0003 */
[----:B------:R-:W-:Y:S06]  /*1ee0*/  BRA `(.L_x_42) ;  /* 0x0000000000147947 */ /* 0x000fec0003800000 */
.L_x_44:
[----:B------:R-:W-:Y:S01]  /*1ef0*/  LOP3.LUT R21, R13, 0x80000, RZ, 0xfc, !PT ;  /* 0x000800000d157812 */ /* 0x000fe200078efcff */
[----:B------:R-:W-:Y:S01]  /*1f00*/  IMAD.MOV.U32 R20, RZ, RZ, R12 ;  /* 0x000000ffff147224 */ /* 0x000fe200078e000c */
[----:B------:R-:W-:Y:S06]  /*1f10*/  BRA `(.L_x_42) ;  /* 0x0000000000087947 */ /* 0x000fec0003800000 */
.L_x_43:
[----:B------:R-:W-:Y:S02]  /*1f20*/  LOP3.LUT R21, R15, 0x80000, RZ, 0xfc, !PT ;  /* 0x000800000f157812 */ /* 0x000fe400078efcff */
[----:B------:R-:W-:-:S07]  /*1f30*/  MOV R20, R14 ;  /* 0x0000000e00147202 */ /* 0x000fce0000000f00 */
.L_x_42:
[----:B------:R-:W-:Y:S05]  /*1f40*/  BSYNC.RECONVERGENT B1 ;  /* 0x0000000000017941 */ /* 0x000fea0003800200 */
.L_x_40:
[----:B------:R-:W-:Y:S02]  /*1f50*/  IMAD.MOV.U32 R8, RZ, RZ, R0 ;  /* 0x000000ffff087224 */ /* 0x000fe400078e0000 */
[----:B------:R-:W-:-:S04]  /*1f60*/  IMAD.MOV.U32 R9, RZ, RZ, 0x0 ;  /* 0x00000000ff097424 */ /* 0x000fc800078e00ff */
[----:B------:R-:W-:Y:S05]  /*1f70*/  RET.REL.NODEC R8 `(_Z15meanshiftKernelPdS_i) ;  /* 0xffffffe008207950 */ /* 0x000fea0003c3ffff */
        .weak           $__internal_1_$__cuda_sm20_dsqrt_rn_f64_mediumpath_v1
        .type           $__internal_1_$__cuda_sm20_dsqrt_rn_f64_mediumpath_v1,@function
        .size           $__internal_1_$__cuda_sm20_dsqrt_rn_f64_mediumpath_v1,($_Z15meanshiftKernelPdS_i$__internal_accurate_pow - $__internal_1_$__cuda_sm20_dsqrt_rn_f64_mediumpath_v1)
$__internal_1_$__cuda_sm20_dsqrt_rn_f64_mediumpath_v1:
[----:B------:R-:W-:Y:S01]  /*1f80*/  ISETP.GE.U32.AND P1, PT, R4, -0x3400000, PT ;  /* 0xfcc000000400780c */ /* 0x000fe20003f26070 */
[----:B------:R-:W-:Y:S01]  /*1f90*/  BSSY.RECONVERGENT B1, `(.L_x_45) ;  /* 0x0000027000017945 */ /* 0x000fe20003800200 */
[----:B------:R-:W-:Y:S02]  /*1fa0*/  IMAD.MOV.U32 R4, RZ, RZ, R8 ;  /* 0x000000ffff047224 */ /* 0x000fe400078e0008 */
[----:B------:R-:W-:Y:S02]  /*1fb0*/  IMAD.MOV.U32 R5, RZ, RZ, R9 ;  /* 0x000000ffff057224 */ /* 0x000fe400078e0009 */
[----:B------:R-:W-:Y:S02]  /*1fc0*/  IMAD.MOV.U32 R8, RZ, RZ, R14 ;  /* 0x000000ffff087224 */ /* 0x000fe400078e000e */
[----:B------:R-:W-:-:S05]  /*1fd0*/  IMAD.MOV.U32 R9, RZ, RZ, R3 ;  /* 0x000000ffff097224 */ /* 0x000fca00078e0003 */
[----:B------:R-:W-:Y:S05]  /*1fe0*/  @!P1 BRA `(.L_x_46) ;  /* 0x0000000000209947 */ /* 0x000fea0003800000 */
[----:B------:R-:W-:-:S10]  /*1ff0*/  DFMA.RM R6, R8, R6, R10 ;  /* 0x000000060806722b */ /* 0x000fd4000000400a */
[----:B------:R-:W-:-:S04]  /*2000*/  IADD3 R8, P1, PT, R6, 0x1, RZ ;  /* 0x0000000106087810 */ /* 0x000fc80007f3e0ff */
[----:B------:R-:W-:-:S06]  /*2010*/  IADD3.X R9, PT, PT, RZ, R7, RZ, P1, !PT ;  /* 0x00000007ff097210 */ /* 0x000fcc0000ffe4ff */
[----:B------:R-:W-:-:S08]  /*2020*/  DFMA.RP R4, -R6, R8, R4 ;  /* 0x000000080604722b */ /* 0x000fd00000008104 */
[----:B------:R-:W-:-:S06]  /*2030*/  DSETP.GT.AND P1, PT, R4, RZ, PT ;  /* 0x000000ff0400722a */ /* 0x000fcc0003f24000 */
[----:B------:R-:W-:Y:S02]  /*2040*/  FSEL R6, R8, R6, P1 ;  /* 0x0000000608067208 */ /* 0x000fe40000800000 */
[----:B------:R-:W-:Y:S01]  /*2050*/  FSEL R7, R9, R7, P1 ;  /* 0x0000000709077208 */ /* 0x000fe20000800000 */
[----:B------:R-:W-:Y:S06]  /*2060*/  BRA `(.L_x_47) ;  /* 0x0000000000647947 */ /* 0x000fec0003800000 */
.L_x_46:
[----:B------:R-:W-:-:S14]  /*2070*/  DSETP.NE.AND P1, PT, R4, RZ, PT ;  /* 0x000000ff0400722a */ /* 0x000fdc0003f25000 */
[----:B------:R-:W-:Y:S05]  /*2080*/  @!P1 BRA `(.L_x_48) ;  /* 0x0000000000589947 */ /* 0x000fea0003800000 */
[----:B------:R-:W-:-:S13]  /*2090*/  ISETP.GE.AND P1, PT, R5, RZ, PT ;  /* 0x000000ff0500720c */ /* 0x000fda0003f26270 */
[----:B------:R-:W-:Y:S02]  /*20a0*/  @!P1 IMAD.MOV.U32 R6, RZ, RZ, 0x0 ;  /* 0x00000000ff069424 */ /* 0x000fe400078e00ff */
[----:B------:R-:W-:Y:S01]  /*20b0*/  @!P1 IMAD.MOV.U32 R7, RZ, RZ, -0x80000 ;  /* 0xfff80000ff079424 */ /* 0x000fe200078e00ff */
[----:B------:R-:W-:Y:S06]  /*20c0*/  @!P1 BRA `(.L_x_47) ;  /* 0x00000000004c9947 */ /* 0x000fec0003800000 */
[----:B------:R-:W-:-:S13]  /*20d0*/  ISETP.GT.AND P1, PT, R5, 0x7fefffff, PT ;  /* 0x7fefffff0500780c */ /* 0x000fda0003f24270 */
[----:B------:R-:W-:Y:S05]  /*20e0*/  @P1 BRA `(.L_x_48) ;  /* 0x0000000000401947 */ /* 0x000fea0003800000 */
[----:B------:R-:W-:Y:S01]  /*20f0*/  DMUL R4, R4, 8.11296384146066816958e+31 ;  /* 0x4690000004047828 */ /* 0x000fe20000000000 */
[----:B------:R-:W-:Y:S02]  /*2100*/  IMAD.MOV.U32 R6, RZ, RZ, RZ ;  /* 0x000000ffff067224 */ /* 0x000fe400078e00ff */
[----:B------:R-:W-:Y:S02]  /*2110*/  IMAD.MOV.U32 R10, RZ, RZ, 0x0 ;  /* 0x00000000ff0a7424 */ /* 0x000fe400078e00ff */
[----:B------:R-:W-:Y:S01]  /*2120*/  IMAD.MOV.U32 R11, RZ, RZ, 0x3fd80000 ;  /* 0x3fd80000ff0b7424 */ /* 0x000fe200078e00ff */
[----:B------:R-:W0:Y:S02]  /*2130*/  MUFU.RSQ64H R7, R5 ;  /* 0x0000000500077308 */ /* 0x000e240000001c00 */
[----:B0-----:R-:W-:-:S08]  /*2140*/  DMUL R8, R6, R6 ;  /* 0x0000000606087228 */ /* 0x001fd00000000000 */
[----:B------:R-:W-:-:S08]  /*2150*/  DFMA R8, R4, -R8, 1 ;  /* 0x3ff000000408742b */ /* 0x000fd00000000808 */
[----:B------:R-:W-:Y:S02]  /*2160*/  DFMA R10, R8, R10, 0.5 ;  /* 0x3fe00000080a742b */ /* 0x000fe4000000000a */
[----:B------:R-:W-:-:S08]  /*2170*/  DMUL R8, R6, R8 ;  /* 0x0000000806087228 */ /* 0x000fd00000000000 */
[----:B------:R-:W-:-:S08]  /*2180*/  DFMA R8, R10, R8, R6 ;  /* 0x000000080a08722b */ /* 0x000fd00000000006 */
[----:B------:R-:W-:Y:S02]  /*2190*/  DMUL R6, R4, R8 ;  /* 0x0000000804067228 */ /* 0x000fe40000000000 */
[----:B------:R-:W-:-:S06]  /*21a0*/  VIADD R9, R9, 0xfff00000 ;  /* 0xfff0000009097836 */ /* 0x000fcc0000000000 */
[----:B------:R-:W-:-:S08]  /*21b0*/  DFMA R10, R6, -R6, R4 ;  /* 0x80000006060a722b */ /* 0x000fd00000000004 */
[----:B------:R-:W-:-:S10]  /*21c0*/  DFMA R6, R8, R10, R6 ;  /* 0x0000000a0806722b */ /* 0x000fd40000000006 */
[----:B------:R-:W-:Y:S01]  /*21d0*/  IADD3 R7, PT, PT, R7, -0x3500000, RZ ;  /* 0xfcb0000007077810 */ /* 0x000fe20007ffe0ff */
[----:B------:R-:W-:Y:S06]  /*21e0*/  BRA `(.L_x_47) ;  /* 0x0000000000047947 */ /* 0x000fec0003800000 */
.L_x_48:
[----:B------:R-:W-:-:S11]  /*21f0*/  DADD R6, R4, R4 ;  /* 0x0000000004067229 */ /* 0x000fd60000000004 */
.L_x_47:
[----:B------:R-:W-:Y:S05]  /*2200*/  BSYNC.RECONVERGENT B1 ;  /* 0x0000000000017941 */ /* 0x000fea0003800200 */
.L_x_45:
[----:B------:R-:W-:Y:S02]  /*2210*/  IMAD.MOV.U32 R4, RZ, RZ, R0 ;  /* 0x000000ffff047224 */ /* 0x000fe400078e0000 */
[----:B------:R-:W-:-:S04]  /*2220*/  IMAD.MOV.U32 R5, RZ, RZ, 0x0 ;  /* 0x00000000ff057424 */ /* 0x000fc800078e00ff */
[----:B------:R-:W-:Y:S05]  /*2230*/  RET.REL.NODEC R4 `(_Z15meanshiftKernelPdS_i) ;  /* 0xffffffdc04707950 */ /* 0x000fea0003c3ffff */
        .type           $_Z15meanshiftKernelPdS_i$__internal_accurate_pow,@function
        .size           $_Z15meanshiftKernelPdS_i$__internal_accurate_pow,(.L_x_53 - $_Z15meanshiftKernelPdS_i$__internal_accurate_pow)
$_Z15meanshiftKernelPdS_i$__internal_accurate_pow:
[----:B------:R-:W-:Y:S01]  /*2240*/  ISETP.GT.U32.AND P1, PT, R45, 0xfffff, PT ;  /* 0x000fffff2d00780c */ /* 0x000fe20003f24070 */
[--C-:B------:R-:W-:Y:S01]  /*2250*/  IMAD.MOV.U32 R21, RZ, RZ, R45.reuse ;  /* 0x000000ffff157224 */ /* 0x100fe200078e002d */
[----:B------:R-:W-:Y:S01]  /*2260*/  UMOV UR4, 0x7d2cafe2 ;  /* 0x7d2cafe200047882 */ /* 0x000fe20000000000 */
[----:B------:R-:W-:Y:S01]  /*2270*/  IMAD.MOV.U32 R30, RZ, RZ, 0x41ad3b5a ;  /* 0x41ad3b5aff1e7424 */ /* 0x000fe200078e00ff */
[----:B------:R-:W-:Y:S01]  /*2280*/  UMOV UR5, 0x3eb0f5ff ;  /* 0x3eb0f5ff00057882 */ /* 0x000fe20000000000 */
[----:B------:R-:W-:Y:S01]  /*2290*/  IMAD.MOV.U32 R31, RZ, RZ, 0x3ed0f5d2 ;  /* 0x3ed0f5d2ff1f7424 */ /* 0x000fe200078e00ff */
[----:B------:R-:W-:Y:S01]  /*22a0*/  SHF.R.U32.HI R45, RZ, 0x14, R45 ;  /* 0x00000014ff2d7819 */ /* 0x000fe2000001162d */
[----:B------:R-:W-:Y:S01]  /*22b0*/  UMOV UR6, 0x3b39803f ;  /* 0x3b39803f00067882 */ /* 0x000fe20000000000 */
[----:B------:R-:W-:-:S05]  /*22c0*/  UMOV UR7, 0x3c7abc9e ;  /* 0x3c7abc9e00077882 */ /* 0x000fca0000000000 */
[----:B------:R-:W-:-:S10]  /*22d0*/  @!P1 DMUL R36, R20, 1.80143985094819840000e+16 ;  /* 0x4350000014249828 */ /* 0x000fd40000000000 */
[----:B------:R-:W-:Y:S01]  /*22e0*/  @!P1 IMAD.MOV.U32 R21, RZ, RZ, R37 ;  /* 0x000000ffff159224 */ /* 0x000fe200078e0025 */
[----:B------:R-:W-:Y:S01]  /*22f0*/  @!P1 LEA.HI R45, R37, 0xffffffca, RZ, 0xc ;  /* 0xffffffca252d9811 */ /* 0x000fe200078f60ff */
[----:B------:R-:W-:-:S03]  /*2300*/  @!P1 IMAD.MOV.U32 R20, RZ, RZ, R36 ;  /* 0x000000ffff149224 */ /* 0x000fc600078e0024 */
[----:B------:R-:W-:Y:S01]  /*2310*/  LOP3.LUT R21, R21, 0x800fffff, RZ, 0xc0, !PT ;  /* 0x800fffff15157812 */ /* 0x000fe200078ec0ff */
[----:B------:R-:W-:Y:S02]  /*2320*/  IMAD.MOV.U32 R28, RZ, RZ, R20 ;  /* 0x000000ffff1c7224 */ /* 0x000fe400078e0014 */
[----:B------:R-:W-:Y:S01]  /*2330*/  IMAD.MOV.U32 R20, RZ, RZ, RZ ;  /* 0x000000ffff147224 */ /* 0x000fe200078e00ff */
[----:B------:R-:W-:-:S04]  /*2340*/  LOP3.LUT R29, R21, 0x3ff00000, RZ, 0xfc, !PT ;  /* 0x3ff00000151d7812 */ /* 0x000fc800078efcff */
[----:B------:R-:W-:-:S13]  /*2350*/  ISETP.GE.U32.AND P2, PT, R29, 0x3ff6a09f, PT ;  /* 0x3ff6a09f1d00780c */ /* 0x000fda0003f46070 */
[----:B------:R-:W-:-:S05]  /*2360*/  @P2 IADD3 R21, PT, PT, R29, -0x100000, RZ ;  /* 0xfff000001d152810 */ /* 0x000fca0007ffe0ff */
[----:B------:R-:W-:-:S06]  /*2370*/  @P2 IMAD.MOV.U32 R29, RZ, RZ, R21 ;  /* 0x000000ffff1d2224 */ /* 0x000fcc00078e0015 */
[C---:B------:R-:W-:Y:S02]  /*2380*/  DADD R34, R28.reuse, 1 ;  /* 0x3ff000001c227429 */ /* 0x040fe40000000000 */
[----:B------:R-:W-:-:S04]  /*2390*/  DADD R28, R28, -1 ;  /* 0xbff000001c1c7429 */ /* 0x000fc80000000000 */
[----:B------:R-:W0:Y:S02]  /*23a0*/  MUFU.RCP64H R21, R35 ;  /* 0x0000002300157308 */ /* 0x000e240000001800 */
[----:B0-----:R-:W-:-:S08]  /*23b0*/  DFMA R32, -R34, R20, 1 ;  /* 0x3ff000002220742b */ /* 0x001fd00000000114 */
[----:B------:R-:W-:-:S08]  /*23c0*/  DFMA R32, R32, R32, R32 ;  /* 0x000000202020722b */ /* 0x000fd00000000020 */
[----:B------:R-:W-:-:S08]  /*23d0*/  DFMA R32, R20, R32, R20 ;  /* 0x000000201420722b */ /* 0x000fd00000000014 */
[----:B------:R-:W-:-:S08]  /*23e0*/  DMUL R20, R28, R32 ;  /* 0x000000201c147228 */ /* 0x000fd00000000000 */
[----:B------:R-:W-:-:S08]  /*23f0*/  DFMA R20, R28, R32, R20 ;  /* 0x000000201c14722b */ /* 0x000fd00000000014 */
[----:B------:R-:W-:-:S08]  /*2400*/  DMUL R38, R20, R20 ;  /* 0x0000001414267228 */ /* 0x000fd00000000000 */
[----:B------:R-:W-:Y:S01]  /*2410*/  DFMA R30, R38, UR4, R30 ;  /* 0x00000004261e7c2b */ /* 0x000fe2000800001e */
[----:B------:R-:W-:Y:S01]  /*2420*/  UMOV UR4, 0x75488a3f ;  /* 0x75488a3f00047882 */ /* 0x000fe20000000000 */
[----:B------:R-:W-:-:S06]  /*2430*/  UMOV UR5, 0x3ef3b20a ;  /* 0x3ef3b20a00057882 */ /* 0x000fcc0000000000 */
[----:B------:R-:W-:Y:S01]  /*2440*/  DFMA R34, R38, R30, UR4 ;  /* 0x0000000426227e2b */ /* 0x000fe2000800001e */
[----:B------:R-:W-:Y:S01]  /*2450*/  UMOV UR4, 0xe4faecd5 ;  /* 0xe4faecd500047882 */ /* 0x000fe20000000000 */
[----:B------:R-:W-:Y:S01]  /*2460*/  UMOV UR5, 0x3f1745cd ;  /* 0x3f1745cd00057882 */ /* 0x000fe20000000000 */
[----:B------:R-:W-:-:S05]  /*2470*/  DADD R30, R28, -R20 ;  /* 0x000000001c1e7229 */ /* 0x000fca0000000814 */
[----:B------:R-:W-:Y:S01]  /*2480*/  DFMA R34, R38, R34, UR4 ;  /* 0x0000000426227e2b */ /* 0x000fe20008000022 */
[----:B------:R-:W-:Y:S01]  /*2490*/  UMOV UR4, 0x258a578b ;  /* 0x258a578b00047882 */ /* 0x000fe20000000000 */
[----:B------:R-:W-:Y:S01]  /*24a0*/  UMOV UR5, 0x3f3c71c7 ;  /* 0x3f3c71c700057882 */ /* 0x000fe20000000000 */
[----:B------:R-:W-:-:S05]  /*24b0*/  DADD R30, R30, R30 ;  /* 0x000000001e1e7229 */ /* 0x000fca000000001e */
[----:B------:R-:W-:Y:S01]  /*24c0*/  DFMA R34, R38, R34, UR4 ;  /* 0x0000000426227e2b */ /* 0x000fe20008000022 */
[----:B------:R-:W-:Y:S01]  /*24d0*/  UMOV UR4, 0x9242b910 ;  /* 0x9242b91000047882 */ /* 0x000fe20000000000 */
[----:B------:R-:W-:Y:S01]  /*24e0*/  UMOV UR5, 0x3f624924 ;  /* 0x3f62492400057882 */ /* 0x000fe20000000000 */
[----:B------:R-:W-:-:S05]  /*24f0*/  DFMA R30, R28, -R20, R30 ;  /* 0x800000141c1e722b */ /* 0x000fca000000001e */
[----:B------:R-:W-:Y:S01]  /*2500*/  DFMA R34, R38, R34, UR4 ;  /* 0x0000000426227e2b */ /* 0x000fe20008000022 */
[----:B------:R-:W-:Y:S01]  /*2510*/  UMOV UR4, 0x99999dfb ;  /* 0x99999dfb00047882 */ /* 0x000fe20000000000 */
[----:B------:R-:W-:Y:S01]  /*2520*/  UMOV UR5, 0x3f899999 ;  /* 0x3f89999900057882 */ /* 0x000fe20000000000 */
[----:B------:R-:W-:-:S05]  /*2530*/  DMUL R30, R32, R30 ;  /* 0x0000001e201e7228 */ /* 0x000fca0000000000 */
[----:B------:R-:W-:Y:S01]  /*2540*/  DFMA R34, R38, R34, UR4 ;  /* 0x0000000426227e2b */ /* 0x000fe20008000022 */
[----:B------:R-:W-:Y:S01]  /*2550*/  UMOV UR4, 0x55555555 ;  /* 0x5555555500047882 */ /* 0x000fe20000000000 */
[----:B------:R-:W-:-:S03]  /*2560*/  UMOV UR5, 0x3fb55555 ;  /* 0x3fb5555500057882 */ /* 0x000fc60000000000 */
[----:B------:R-:W-:Y:S02]  /*2570*/  VIADD R37, R31, 0x100000 ;  /* 0x001000001f257836 */ /* 0x000fe40000000000 */
[----:B------:R-:W-:Y:S01]  /*2580*/  IMAD.MOV.U32 R36, RZ, RZ, R30 ;  /* 0x000000ffff247224 */ /* 0x000fe200078e001e */
[----:B------:R-:W-:-:S08]  /*2590*/  DFMA R28, R38, R34, UR4 ;  /* 0x00000004261c7e2b */ /* 0x000fd00008000022 */
[----:B------:R-:W-:Y:S01]  /*25a0*/  DADD R32, -R28, UR4 ;  /* 0x000000041c207e29 */ /* 0x000fe20008000100 */
[----:B------:R-:W-:Y:S01]  /*25b0*/  UMOV UR4, 0xb9e7b0 ;  /* 0x00b9e7b000047882 */ /* 0x000fe20000000000 */
[----:B------:R-:W-:-:S06]  /*25c0*/  UMOV UR5, 0x3c46a4cb ;  /* 0x3c46a4cb00057882 */ /* 0x000fcc0000000000 */
[----:B------:R-:W-:Y:S02]  /*25d0*/  DFMA R32, R38, R34, R32 ;  /* 0x000000222620722b */ /* 0x000fe40000000020 */
[----:B------:R-:W-:-:S06]  /*25e0*/  DMUL R34, R20, R20 ;  /* 0x0000001414227228 */ /* 0x000fcc0000000000 */
[----:B------:R-:W-:Y:S01]  /*25f0*/  DADD R32, R32, -UR4 ;  /* 0x8000000420207e29 */ /* 0x000fe20008000000 */
[----:B------:R-:W-:Y:S01]  /*2600*/  UMOV UR4, 0x80000000 ;  /* 0x8000000000047882 */ /* 0x000fe20000000000 */
[----:B------:R-:W-:Y:S01]  /*2610*/  DFMA R38, R20, R20, -R34 ;  /* 0x000000141426722b */ /* 0x000fe20000000822 */
[----:B------:R-:W-:-:S07]  /*2620*/  UMOV UR5, 0x43300000 ;  /* 0x4330000000057882 */ /* 0x000fce0000000000 */
[C---:B------:R-:W-:Y:S02]  /*2630*/  DFMA R36, R20.reuse, R36, R38 ;  /* 0x000000241424722b */ /* 0x040fe40000000026 */
[----:B------:R-:W-:-:S08]  /*2640*/  DMUL R38, R20, R34 ;  /* 0x0000002214267228 */ /* 0x000fd00000000000 */
[----:B------:R-:W-:-:S08]  /*2650*/  DFMA R40, R20, R34, -R38 ;  /* 0x000000221428722b */ /* 0x000fd00000000826 */
[----:B------:R-:W-:Y:S02]  /*2660*/  DFMA R40, R30, R34, R40 ;  /* 0x000000221e28722b */ /* 0x000fe40000000028 */
[----:B------:R-:W-:-:S06]  /*2670*/  DADD R34, R28, R32 ;  /* 0x000000001c227229 */ /* 0x000fcc0000000020 */
[----:B------:R-:W-:Y:S02]  /*2680*/  DFMA R36, R20, R36, R40 ;  /* 0x000000241424722b */ /* 0x000fe40000000028 */
[----:B------:R-:W-:-:S08]  /*2690*/  DADD R40, R28, -R34 ;  /* 0x000000001c287229 */ /* 0x000fd00000000822 */
[----:B------:R-:W-:Y:S02]  /*26a0*/  DADD R40, R32, R40 ;  /* 0x0000000020287229 */ /* 0x000fe40000000028 */
[----:B------:R-:W-:-:S08]  /*26b0*/  DMUL R32, R34, R38 ;  /* 0x0000002622207228 */ /* 0x000fd00000000000 */
[----:B------:R-:W-:-:S08]  /*26c0*/  DFMA R28, R34, R38, -R32 ;  /* 0x00000026221c722b */ /* 0x000fd00000000820 */
[----:B------:R-:W-:-:S08]  /*26d0*/  DFMA R28, R34, R36, R28 ;  /* 0x00000024221c722b */ /* 0x000fd0000000001c */
[----:B------:R-:W-:-:S08]  /*26e0*/  DFMA R40, R40, R38, R28 ;  /* 0x000000262828722b */ /* 0x000fd0000000001c */
[----:B------:R-:W-:-:S08]  /*26f0*/  DADD R34, R32, R40 ;  /* 0x0000000020227229 */ /* 0x000fd00000000028 */
[--C-:B------:R-:W-:Y:S02]  /*2700*/  DADD R28, R20, R34.reuse ;  /* 0x00000000141c7229 */ /* 0x100fe40000000022 */
[----:B------:R-:W-:-:S06]  /*2710*/  DADD R32, R32, -R34 ;  /* 0x0000000020207229 */ /* 0x000fcc0000000822 */
[----:B------:R-:W-:Y:S02]  /*2720*/  DADD R20, R20, -R28 ;  /* 0x0000000014147229 */ /* 0x000fe4000000081c */
[----:B------:R-:W-:-:S06]  /*2730*/  DADD R32, R40, R32 ;  /* 0x0000000028207229 */ /* 0x000fcc0000000020 */
[----:B------:R-:W-:-:S08]  /*2740*/  DADD R20, R34, R20 ;  /* 0x0000000022147229 */ /* 0x000fd00000000014 */
[----:B------:R-:W-:Y:S01]  /*2750*/  DADD R32, R32, R20 ;  /* 0x0000000020207229 */ /* 0x000fe20000000014 */
[C---:B------:R-:W-:Y:S01]  /*2760*/  IADD3 R20, PT, PT, R45.reuse, -0x3ff, RZ ;  /* 0xfffffc012d147810 */ /* 0x040fe20007ffe0ff */
[----:B------:R-:W-:Y:S02]  /*2770*/  @P2 VIADD R20, R45, 0xfffffc02 ;  /* 0xfffffc022d142836 */ /* 0x000fe40000000000 */
[----:B------:R-:W-:-:S04]  /*2780*/  IMAD.MOV.U32 R21, RZ, RZ, 0x43300000 ;  /* 0x43300000ff157424 */ /* 0x000fc800078e00ff */
[----:B------:R-:W-:Y:S01]  /*2790*/  DADD R34, R30, R32 ;  /* 0x000000001e227229 */ /* 0x000fe20000000020 */
[----:B------:R-:W-:-:S06]  /*27a0*/  LOP3.LUT R20, R20, 0x80000000, RZ, 0x3c, !PT ;  /* 0x8000000014147812 */ /* 0x000fcc00078e3cff */
[----:B------:R-:W-:Y:S01]  /*27b0*/  DADD R30, R20, -UR4 ;  /* 0x80000004141e7e29 */ /* 0x000fe20008000000 */
[----:B------:R-:W-:Y:S01]  /*27c0*/  UMOV UR4, 0xfefa39ef ;  /* 0xfefa39ef00047882 */ /* 0x000fe20000000000 */
[----:B------:R-:W-:Y:S01]  /*27d0*/  DADD R32, R28, R34 ;  /* 0x000000001c207229 */ /* 0x000fe20000000022 */
[----:B------:R-:W-:-:S07]  /*27e0*/  UMOV UR5, 0x3fe62e42 ;  /* 0x3fe62e4200057882 */ /* 0x000fce0000000000 */
[--C-:B------:R-:W-:Y:S02]  /*27f0*/  DFMA R20, R30, UR4, R32.reuse ;  /* 0x000000041e147c2b */ /* 0x100fe40008000020 */
[----:B------:R-:W-:-:S06]  /*2800*/  DADD R36, R28, -R32 ;  /* 0x000000001c247229 */ /* 0x000fcc0000000820 */
[----:B------:R-:W-:Y:S02]  /*2810*/  DFMA R28, R30, -UR4, R20 ;  /* 0x800000041e1c7c2b */ /* 0x000fe40008000014 */
[----:B------:R-:W-:-:S06]  /*2820*/  DADD R36, R34, R36 ;  /* 0x0000000022247229 */ /* 0x000fcc0000000024 */
[----:B------:R-:W-:-:S08]  /*2830*/  DADD R28, -R32, R28 ;  /* 0x00000000201c7229 */ /* 0x000fd0000000011c */
[----:B------:R-:W-:-:S08]  /*2840*/  DADD R28, R36, -R28 ;  /* 0x00000000241c7229 */ /* 0x000fd0000000081c */
[----:B------:R-:W-:-:S08]  /*2850*/  DFMA R30, R30, UR6, R28 ;  /* 0x000000061e1e7c2b */ /* 0x000fd0000800001c */
[----:B------:R-:W-:-:S08]  /*2860*/  DADD R28, R20, R30 ;  /* 0x00000000141c7229 */ /* 0x000fd0000000001e */
[----:B------:R-:W-:Y:S02]  /*2870*/  DADD R20, R20, -R28 ;  /* 0x0000000014147229 */ /* 0x000fe4000000081c */
[----:B------:R-:W-:-:S06]  /*2880*/  DMUL R34, R28, 2 ;  /* 0x400000001c227828 */ /* 0x000fcc0000000000 */
[----:B------:R-:W-:Y:S02]  /*2890*/  DADD R30, R30, R20 ;  /* 0x000000001e1e7229 */ /* 0x000fe40000000014 */
[----:B------:R-:W-:-:S08]  /*28a0*/  DFMA R28, R28, 2, -R34 ;  /* 0x400000001c1c782b */ /* 0x000fd00000000822 */
[----:B------:R-:W-:Y:S01]  /*28b0*/  DFMA R30, R30, 2, R28 ;  /* 0x400000001e1e782b */ /* 0x000fe2000000001c */
[----:B------:R-:W-:Y:S02]  /*28c0*/  IMAD.MOV.U32 R28, RZ, RZ, 0x652b82fe ;  /* 0x652b82feff1c7424 */ /* 0x000fe400078e00ff */
[----:B------:R-:W-:-:S05]  /*28d0*/  IMAD.MOV.U32 R29, RZ, RZ, 0x3ff71547 ;  /* 0x3ff71547ff1d7424 */ /* 0x000fca00078e00ff */
[----:B------:R-:W-:-:S08]  /*28e0*/  DADD R32, R34, R30 ;  /* 0x0000000022207229 */ /* 0x000fd0000000001e */
[----:B------:R-:W-:Y:S02]  /*28f0*/  DFMA R28, R32, R28, 6.75539944105574400000e+15 ;  /* 0x43380000201c742b */ /* 0x000fe4000000001c */
[----:B------:R-:W-:Y:S01]  /*2900*/  FSETP.GEU.AND P1, PT, |R33|, 4.1917929649353027344, PT ;  /* 0x4086232b2100780b */ /* 0x000fe20003f2e200 */
[----:B------:R-:W-:-:S05]  /*2910*/  DADD R34, R34, -R32 ;  /* 0x0000000022227229 */ /* 0x000fca0000000820 */
[----:B------:R-:W-:-:S03]  /*2920*/  DADD R20, R28, -6.75539944105574400000e+15 ;  /* 0xc33800001c147429 */ /* 0x000fc60000000000 */
[----:B------:R-:W-:-:S05]  /*2930*/  DADD R30, R30, R34 ;  /* 0x000000001e1e7229 */ /* 0x000fca0000000022 */
[----:B------:R-:W-:Y:S01]  /*2940*/  DFMA R36, R20, -UR4, R32 ;  /* 0x8000000414247c2b */ /* 0x000fe20008000020 */
[----:B------:R-:W-:Y:S01]  /*2950*/  UMOV UR4, 0x3b39803f ;  /* 0x3b39803f00047882 */ /* 0x000fe20000000000 */
[----:B------:R-:W-:-:S06]  /*2960*/  UMOV UR5, 0x3c7abc9e ;  /* 0x3c7abc9e00057882 */ /* 0x000fcc0000000000 */
[----:B------:R-:W-:Y:S01]  /*2970*/  DFMA R36, R20, -UR4, R36 ;  /* 0x8000000414247c2b */ /* 0x000fe20008000024 */
[----:B------:R-:W-:Y:S01]  /*2980*/  UMOV UR4, 0x69ce2bdf ;  /* 0x69ce2bdf00047882 */ /* 0x000fe20000000000 */
[----:B------:R-:W-:Y:S01]  /*2990*/  IMAD.MOV.U32 R20, RZ, RZ, -0x35dec16 ;  /* 0xfca213eaff147424 */ /* 0x000fe200078e00ff */
[----:B------:R-:W-:Y:S01]  /*29a0*/  UMOV UR5, 0x3e5ade15 ;  /* 0x3e5ade1500057882 */ /* 0x000fe20000000000 */
[----:B------:R-:W-:-:S06]  /*29b0*/  IMAD.MOV.U32 R21, RZ, RZ, 0x3e928af3 ;  /* 0x3e928af3ff157424 */ /* 0x000fcc00078e00ff */
        /* <DEDUP_REMOVED lines=27> */
[----:B------:R-:W-:Y:S01]  /*2b70*/  LEA R35, R28, R21, 0x14 ;  /* 0x000000151c237211 */ /* 0x000fe200078ea0ff */
[----:B------:R-:W-:Y:S01]  /*2b80*/  IMAD.MOV.U32 R34, RZ, RZ, R20 ;  /* 0x000000ffff227224 */ /* 0x000fe200078e0014 */
[----:B------:R-:W-:Y:S06]  /*2b90*/  @!P1 BRA `(.L_x_49) ;  /* 0x0000000000309947 */ /* 0x000fec0003800000 */
[----:B------:R-:W-:Y:S01]  /*2ba0*/  FSETP.GEU.AND P2, PT, |R33|, 4.2275390625, PT ;  /* 0x408748002100780b */ /* 0x000fe20003f4e200 */
[C---:B------:R-:W-:Y:S02]  /*2bb0*/  DADD R34, R32.reuse, +INF ;  /* 0x7ff0000020227429 */ /* 0x040fe40000000000 */
[----:B------:R-:W-:-:S08]  /*2bc0*/  DSETP.GEU.AND P1, PT, R32, RZ, PT ;  /* 0x000000ff2000722a */ /* 0x000fd00003f2e000 */
[----:B------:R-:W-:Y:S02]  /*2bd0*/  FSEL R34, R34, RZ, P1 ;  /* 0x000000ff22227208 */ /* 0x000fe40000800000 */
[----:B------:R-:W-:Y:S02]  /*2be0*/  @!P2 LEA.HI R29, R28, R28, RZ, 0x1 ;  /* 0x0000001c1c1da211 */ /* 0x000fe400078f08ff */
[----:B------:R-:W-:Y:S02]  /*2bf0*/  FSEL R35, R35, RZ, P1 ;  /* 0x000000ff23237208 */ /* 0x000fe40000800000 */
[----:B------:R-:W-:-:S05]  /*2c00*/  @!P2 SHF.R.S32.HI R29, RZ, 0x1, R29 ;  /* 0x00000001ff1da819 */ /* 0x000fca000001141d */
[----:B------:R-:W-:Y:S02]  /*2c10*/  @!P2 IMAD.IADD R28, R28, 0x1, -R29 ;  /* 0x000000011c1ca824 */ /* 0x000fe400078e0a1d */
[----:B------:R-:W-:-:S03]  /*2c20*/  @!P2 IMAD R21, R29, 0x100000, R21 ;  /* 0x001000001d15a824 */ /* 0x000fc600078e0215 */
[----:B------:R-:W-:Y:S01]  /*2c30*/  @!P2 LEA R29, R28, 0x3ff00000, 0x14 ;  /* 0x3ff000001c1da811 */ /* 0x000fe200078ea0ff */
[----:B------:R-:W-:-:S06]  /*2c40*/  @!P2 IMAD.MOV.U32 R28, RZ, RZ, RZ ;  /* 0x000000ffff1ca224 */ /* 0x000fcc00078e00ff */
[----:B------:R-:W-:-:S11]  /*2c50*/  @!P2 DMUL R34, R20, R28 ;  /* 0x0000001c1422a228 */ /* 0x000fd60000000000 */
.L_x_49:
[----:B------:R-:W-:Y:S01]  /*2c60*/  DFMA R30, R30, R34, R34 ;  /* 0x000000221e1e722b */ /* 0x000fe20000000022 */
[----:B------:R-:W-:Y:S01]  /*2c70*/  IMAD.MOV.U32 R45, RZ, RZ, 0x0 ;  /* 0x00000000ff2d7424 */ /* 0x000fe200078e00ff */
[----:B------:R-:W-:-:S08]  /*2c80*/  DSETP.NEU.AND P1, PT, |R34|, +INF , PT ;  /* 0x7ff000002200742a */ /* 0x000fd00003f2d200 */
[----:B------:R-:W-:Y:S02]  /*2c90*/  FSEL R20, R34, R30, !P1 ;  /* 0x0000001e22147208 */ /* 0x000fe40004800000 */
[----:B------:R-:W-:Y:S01]  /*2ca0*/  FSEL R30, R35, R31, !P1 ;  /* 0x0000001f231e7208 */ /* 0x000fe20004800000 */
[----:B------:R-:W-:Y:S06]  /*2cb0*/  RET.REL.NODEC R44 `(_Z15meanshiftKernelPdS_i) ;  /* 0xffffffd02cd07950 */ /* 0x000fec0003c3ffff */
.L_x_50:
[----:B------:R-:W-:-:S00]  /*2cc0*/  BRA `(.L_x_50) ;  /* 0xfffffffc00fc7947 */ /* 0x000fc0000383ffff */
[----:B------:R-:W-:-:S00]  /*2cd0*/  NOP ;  /* 0x0000000000007918 */ /* 0x000fc00000000000 */
        /* <DEDUP_REMOVED lines=10> */
.L_x_53:


//--------------------- .nv.global.init           --------------------------
	.section	.nv.global.init,"aw",@progbits
.nv.global.init:
	.type		$str,@object
	.size		$str,(.L_0 - $str)
$str:
        /*0000*/ 	.byte	0x49, 0x74, 0x65, 0x72, 0x61, 0x74, 0x69, 0x6f, 0x6e, 0x20, 0x25, 0x64, 0x20, 0x20, 0x65, 0x72
        /*0010*/ 	.byte	0x72, 0x6f, 0x72, 0x20, 0x3d, 0x20, 0x25, 0x2e, 0x39, 0x66, 0x20, 0x0a, 0x00
.L_0:


//--------------------- .nv.shared._Z15meanshiftKernelPdS_i --------------------------
	.section	.nv.shared._Z15meanshiftKernelPdS_i,"aw",@nobits
	.sectionflags	@""
	.align	16
	.zero		1024


//--------------------- .nv.shared.reserved.0     --------------------------
	.section	.nv.shared.reserved.0,"aw",@nobits
	.weak		__nv_reservedSMEM_offset_0_alias
	.size		__nv_reservedSMEM_offset_0_alias, 0, 64
	.other		__nv_reservedSMEM_offset_0_alias,@"STO_CUDA_RESERVED_SHARED STV_DEFAULT"
__nv_reservedSMEM_offset_0_alias:
	.zero		0
	.zero		64


//--------------------- .nv.constant0._Z15meanshiftKernelPdS_i --------------------------
	.section	.nv.constant0._Z15meanshiftKernelPdS_i,"a",@progbits
	.sectionflags	@""
	.align	4
.nv.constant0._Z15meanshiftKernelPdS_i:
	.zero		916


//--------------------- SYMBOLS --------------------------

	.type		.nv.reservedSmem.offset0,@object
	.size		.nv.reservedSmem.offset0,0x4
	.type		.nv.reservedSmem.cap,@object
	.size		.nv.reservedSmem.cap,0x4
	.type		vprintf,@function
